	.target	sm_90a

	.elftype	@"ET_EXEC"


//--------------------- .note.nv.tkinfo           --------------------------
	.section	.note.nv.tkinfo,"",@"SHT_NOTE"
	.sectionflags	@"SHF_NOTE_NV_TKINFO"
	.tkinfo
        /*0018*/ 	.word	0x00000002
        /*0030*/ 	.string	""
        /*0030*/ 	.string	"ptxas"
        /*0030*/ 	.string	"Cuda compilation tools, release 13.0, V13.0.88"
        /*0030*/ 	.string	"Build cuda_13.0.r13.0/compiler.36424714_0"
        /*0030*/ 	.string	"-v  -suppress-debug-info  -lineinfo  -arch sm_90a "



//--------------------- .note.nv.cuinfo           --------------------------
	.section	.note.nv.cuinfo,"",@"SHT_NOTE"
	.sectionflags	@"SHF_NOTE_NV_CUINFO"
        /*0018*/ 	.short	0x0002
        /*001a*/ 	.short	0x005a
        /*001c*/ 	.short	0x0082
	.zero		2


//--------------------- .nv.info                  --------------------------
	.section	.nv.info,"",@"SHT_CUDA_INFO"
	.align	4


	//----- nvinfo : EIATTR_REGCOUNT
	.align		4
        /*0000*/ 	.byte	0x04, 0x2f
        /*0002*/ 	.short	(.L_1 - .L_0)
	.align		4
.L_0:
        /*0004*/ 	.word	index@(gluon_wgmma)
        /*0008*/ 	.word	0x0000003a


	//----- nvinfo : EIATTR_FRAME_SIZE
	.align		4
.L_1:
        /*000c*/ 	.byte	0x04, 0x11
        /*000e*/ 	.short	(.L_3 - .L_2)
	.align		4
.L_2:
        /*0010*/ 	.word	index@(gluon_wgmma)
        /*0014*/ 	.word	0x00000000


	//----- nvinfo : EIATTR_MIN_STACK_SIZE
	.align		4
.L_3:
        /*0018*/ 	.byte	0x04, 0x12
        /*001a*/ 	.short	(.L_5 - .L_4)
	.align		4
.L_4:
        /*001c*/ 	.word	index@(gluon_wgmma)
        /*0020*/ 	.word	0x00000000
.L_5:


//--------------------- .nv.compat                --------------------------
	.section	.nv.compat,"",@"SHT_CUDA_COMPAT_INFO"
	.align	4
        /*0000*/ 	.byte	0x02, 0x09, 0x01, 0x00, 0x02, 0x02, 0x04, 0x00, 0x02, 0x05, 0x05, 0x00, 0x03, 0x07, 0x01, 0x01
        /*0010*/ 	.byte	0x02, 0x03, 0x03, 0x00, 0x02, 0x06, 0x01, 0x00, 0x04, 0x0b, 0x08, 0x00, 0x00, 0x00, 0x00, 0x00
        /*0020*/ 	.byte	0x00, 0x00, 0x00, 0x00


//--------------------- .nv.info.gluon_wgmma      --------------------------
	.section	.nv.info.gluon_wgmma,"",@"SHT_CUDA_INFO"
	.sectionflags	@""
	.align	4


	//----- nvinfo : EIATTR_CUDA_API_VERSION
	.align		4
        /*0000*/ 	.byte	0x04, 0x37
        /*0002*/ 	.short	(.L_7 - .L_6)
.L_6:
        /*0004*/ 	.word	0x00000082


	//----- nvinfo : EIATTR_KPARAM_INFO
	.align		4
.L_7:
        /*0008*/ 	.byte	0x04, 0x17
        /*000a*/ 	.short	(.L_9 - .L_8)
.L_8:
        /*000c*/ 	.word	0x00000000
        /*0010*/ 	.short	0x000a
        /*0012*/ 	.short	0x0048
        /*0014*/ 	.byte	0x00, 0xf4, 0x21, 0x00


	//----- nvinfo : EIATTR_KPARAM_INFO
	.align		4
.L_9:
        /*0018*/ 	.byte	0x04, 0x17
        /*001a*/ 	.short	(.L_11 - .L_10)
.L_10:
        /*001c*/ 	.word	0x00000000
        /*0020*/ 	.short	0x0009
        /*0022*/ 	.short	0x0040
        /*0024*/ 	.byte	0x00, 0xf4, 0x21, 0x00


	//----- nvinfo : EIATTR_KPARAM_INFO
	.align		4
.L_11:
        /*0028*/ 	.byte	0x04, 0x17
        /*002a*/ 	.short	(.L_13 - .L_12)
.L_12:
        /*002c*/ 	.word	0x00000000
        /*0030*/ 	.short	0x0008
        /*0032*/ 	.short	0x0038
        /*0034*/ 	.byte	0x00, 0xf0, 0x21, 0x00


	//----- nvinfo : EIATTR_KPARAM_INFO
	.align		4
.L_13:
        /*0038*/ 	.byte	0x04, 0x17
        /*003a*/ 	.short	(.L_15 - .L_14)
.L_14:
        /*003c*/ 	.word	0x00000000
        /*0040*/ 	.short	0x0007
        /*0042*/ 	.short	0x0030
        /*0044*/ 	.byte	0x00, 0xf0, 0x21, 0x00


	//----- nvinfo : EIATTR_KPARAM_INFO
	.align		4
.L_15:
        /*0048*/ 	.byte	0x04, 0x17
        /*004a*/ 	.short	(.L_17 - .L_16)
.L_16:
        /*004c*/ 	.word	0x00000000
        /*0050*/ 	.short	0x0006
        /*0052*/ 	.short	0x0028
        /*0054*/ 	.byte	0x00, 0xf0, 0x21, 0x00


	//----- nvinfo : EIATTR_KPARAM_INFO
	.align		4
.L_17:
        /*0058*/ 	.byte	0x04, 0x17
        /*005a*/ 	.short	(.L_19 - .L_18)
.L_18:
        /*005c*/ 	.word	0x00000000
        /*0060*/ 	.short	0x0005
        /*0062*/ 	.short	0x0020
        /*0064*/ 	.byte	0x00, 0xf0, 0x11, 0x00


	//----- nvinfo : EIATTR_KPARAM_INFO
	.align		4
.L_19:
        /*0068*/ 	.byte	0x04, 0x17
        /*006a*/ 	.short	(.L_21 - .L_20)
.L_20:
        /*006c*/ 	.word	0x00000000
        /*0070*/ 	.short	0x0004
        /*0072*/ 	.short	0x001c
        /*0074*/ 	.byte	0x00, 0xf0, 0x11, 0x00


	//----- nvinfo : EIATTR_KPARAM_INFO
	.align		4
.L_21:
        /*0078*/ 	.byte	0x04, 0x17
        /*007a*/ 	.short	(.L_23 - .L_22)
.L_22:
        /*007c*/ 	.word	0x00000000
        /*0080*/ 	.short	0x0003
        /*0082*/ 	.short	0x0018
        /*0084*/ 	.byte	0x00, 0xf0, 0x11, 0x00


	//----- nvinfo : EIATTR_KPARAM_INFO
	.align		4
.L_23:
        /*0088*/ 	.byte	0x04, 0x17
        /*008a*/ 	.short	(.L_25 - .L_24)
.L_24:
        /*008c*/ 	.word	0x00000000
        /*0090*/ 	.short	0x0002
        /*0092*/ 	.short	0x0010
        /*0094*/ 	.byte	0x00, 0xf4, 0x21, 0x00


	//----- nvinfo : EIATTR_KPARAM_INFO
	.align		4
.L_25:
        /*0098*/ 	.byte	0x04, 0x17
        /*009a*/ 	.short	(.L_27 - .L_26)
.L_26:
        /*009c*/ 	.word	0x00000000
        /*00a0*/ 	.short	0x0001
        /*00a2*/ 	.short	0x0008
        /*00a4*/ 	.byte	0x00, 0xf4, 0x21, 0x00


	//----- nvinfo : EIATTR_KPARAM_INFO
	.align		4
.L_27:
        /*00a8*/ 	.byte	0x04, 0x17
        /*00aa*/ 	.short	(.L_29 - .L_28)
.L_28:
        /*00ac*/ 	.word	0x00000000
        /*00b0*/ 	.short	0x0000
        /*00b2*/ 	.short	0x0000
        /*00b4*/ 	.byte	0x00, 0xf4, 0x21, 0x00


	//----- nvinfo : EIATTR_SPARSE_MMA_MASK
	.align		4
.L_29:
        /*00b8*/ 	.byte	0x03, 0x50
        /*00ba*/ 	.short	0x0000


	//----- nvinfo : EIATTR_MAXREG_COUNT
	.align		4
        /*00bc*/ 	.byte	0x03, 0x1b
        /*00be*/ 	.short	0x00ff


	//----- nvinfo : EIATTR_NUM_BARRIERS
	.align		4
        /*00c0*/ 	.byte	0x02, 0x4c
        /*00c2*/ 	.byte	0x01
	.zero		1


	//----- nvinfo : EIATTR_MERCURY_ISA_VERSION
	.align		4
        /*00c4*/ 	.byte	0x03, 0x5f
        /*00c6*/ 	.short	0x0101


	//----- nvinfo : EIATTR_INT_WARP_WIDE_INSTR_OFFSETS
	.align		4
        /*00c8*/ 	.byte	0x04, 0x31
        /*00ca*/ 	.short	(.L_31 - .L_30)


	//   ....[0]....
.L_30:
        /*00cc*/ 	.word	0x00001340


	//   ....[1]....
        /*00d0*/ 	.word	0x00001360


	//   ....[2]....
        /*00d4*/ 	.word	0x00001370


	//   ....[3]....
        /*00d8*/ 	.word	0x00001380


	//   ....[4]....
        /*00dc*/ 	.word	0x00001490


	//   ....[5]....
        /*00e0*/ 	.word	0x00001770


	//   ....[6]....
        /*00e4*/ 	.word	0x00001780


	//   ....[7]....
        /*00e8*/ 	.word	0x00001800


	//   ....[8]....
        /*00ec*/ 	.word	0x00001810


	//   ....[9]....
        /*00f0*/ 	.word	0x00001e40


	//   ....[10]....
        /*00f4*/ 	.word	0x00001e50


	//----- nvinfo : EIATTR_COOP_GROUP_MASK_REGIDS
	.align		4
.L_31:
        /*00f8*/ 	.byte	0x04, 0x29
        /*00fa*/ 	.short	(.L_33 - .L_32)


	//   ....[0]....
.L_32:
        /*00fc*/ 	.word	0xffffffff


	//   ....[1]....
        /*0100*/ 	.word	0xffffffff


	//   ....[2]....
        /*0104*/ 	.word	0xffffffff


	//----- nvinfo : EIATTR_COOP_GROUP_INSTR_OFFSETS
	.align		4
.L_33:
        /*0108*/ 	.byte	0x04, 0x28
        /*010a*/ 	.short	(.L_35 - .L_34)


	//   ....[0]....
.L_34:
        /*010c*/ 	.word	0x00000150


	//   ....[1]....
        /*0110*/ 	.word	0x00000720


	//   ....[2]....
        /*0114*/ 	.word	0x00000cd0


	//----- nvinfo : EIATTR_MBARRIER_INSTR_OFFSETS
	.align		4
.L_35:
        /*0118*/ 	.byte	0x04, 0x39
        /*011a*/ 	.short	(.L_37 - .L_36)


	//   ....[0]....
.L_36:
        /*011c*/ 	.word	0x000014e0
        /*0120*/ 	.word	0x000000ff
        /*0124*/ 	.word	0x00030000
        /*0128*/ 	.short	0x0100
        /*012a*/ 	.byte	0x0c
	.zero		1


	//   ....[1]....
        /*012c*/ 	.word	0x00001500
        /*0130*/ 	.word	0x000000ff
        /*0134*/ 	.word	0x00030008
        /*0138*/ 	.short	0x0100
        /*013a*/ 	.byte	0x0c
	.zero		1


	//   ....[2]....
        /*013c*/ 	.word	0x00001530
        /*0140*/ 	.word	0x000000ff
        /*0144*/ 	.word	0x00030010
        /*0148*/ 	.short	0x0100
        /*014a*/ 	.byte	0x0c
	.zero		1


	//   ....[3]....
        /*014c*/ 	.word	0x00001550
        /*0150*/ 	.word	0x000000ff
        /*0154*/ 	.word	0x00030018
        /*0158*/ 	.short	0x0100
        /*015a*/ 	.byte	0x0c
	.zero		1


	//   ....[4]....
        /*015c*/ 	.word	0x000018c0
        /*0160*/ 	.word	0x000000ff
        /*0164*/ 	.word	0x00030000
        /*0168*/ 	.short	0x010a
        /*016a*/ 	.byte	0x12
	.zero		1


	//   ....[5]....
        /*016c*/ 	.word	0x00001ce0
        /*0170*/ 	.word	0x000000ff
        /*0174*/ 	.word	0x00030000
        /*0178*/ 	.short	0x0108
        /*017a*/ 	.byte	0x0c
	.zero		1


	//   ....[6]....
        /*017c*/ 	.word	0x00001e00
        /*0180*/ 	.word	0x000000ff
        /*0184*/ 	.word	0x00030008
        /*0188*/ 	.short	0x0108
        /*018a*/ 	.byte	0x0c
	.zero		1


	//   ....[7]....
        /*018c*/ 	.word	0x00001e80
        /*0190*/ 	.word	0x000000ff
        /*0194*/ 	.word	0x00030010
        /*0198*/ 	.short	0x0108
        /*019a*/ 	.byte	0x0c
	.zero		1


	//   ....[8]....
        /*019c*/ 	.word	0x00001ea0
        /*01a0*/ 	.word	0x000000ff
        /*01a4*/ 	.word	0x00030018
        /*01a8*/ 	.short	0x0108
        /*01aa*/ 	.byte	0x0c
	.zero		1


	//   ....[9]....
        /*01ac*/ 	.word	0x00001f70
        /*01b0*/ 	.word	0x000000ff
        /*01b4*/ 	.word	0x00030000
        /*01b8*/ 	.short	0x010a
        /*01ba*/ 	.byte	0x12
	.zero		1


	//----- nvinfo : EIATTR_NUM_MBARRIERS
	.align		4
.L_37:
        /*01bc*/ 	.byte	0x03, 0x38
        /*01be*/ 	.short	0x0004


	//----- nvinfo : EIATTR_EXIT_INSTR_OFFSETS
	.align		4
        /*01c0*/ 	.byte	0x04, 0x1c
        /*01c2*/ 	.short	(.L_39 - .L_38)


	//   ....[0]....
.L_38:
        /*01c4*/ 	.word	0x00001f60


	//----- nvinfo : EIATTR_REQNTID
	.align		4
.L_39:
        /*01c8*/ 	.byte	0x04, 0x10
        /*01ca*/ 	.short	(.L_41 - .L_40)
.L_40:
        /*01cc*/ 	.word	0x00000100
        /*01d0*/ 	.word	0x00000001
        /*01d4*/ 	.word	0x00000001


	//----- nvinfo : EIATTR_CRS_STACK_SIZE
	.align		4
.L_41:
        /*01d8*/ 	.byte	0x04, 0x1e
        /*01da*/ 	.short	(.L_43 - .L_42)
.L_42:
        /*01dc*/ 	.word	0x00000000


	//----- nvinfo : EIATTR_CBANK_PARAM_SIZE
	.align		4
.L_43:
        /*01e0*/ 	.byte	0x03, 0x19
        /*01e2*/ 	.short	0x0050


	//----- nvinfo : EIATTR_PARAM_CBANK
	.align		4
        /*01e4*/ 	.byte	0x04, 0x0a
        /*01e6*/ 	.short	(.L_45 - .L_44)
	.align		4
.L_44:
        /*01e8*/ 	.word	index@(.nv.constant0.gluon_wgmma)
        /*01ec*/ 	.short	0x0210
        /*01ee*/ 	.short	0x0050


	//----- nvinfo : EIATTR_SW_WAR
	.align		4
.L_45:
        /*01f0*/ 	.byte	0x04, 0x36
        /*01f2*/ 	.short	(.L_47 - .L_46)
.L_46:
        /*01f4*/ 	.word	0x00000008
.L_47:


//--------------------- .nv.callgraph             --------------------------
	.section	.nv.callgraph,"",@"SHT_CUDA_CALLGRAPH"
	.align	4
	.sectionentsize	8
	.align		4
        /*0000*/ 	.word	0x00000000
	.align		4
        /*0004*/ 	.word	0xffffffff
	.align		4
        /*0008*/ 	.word	0x00000000
	.align		4
        /*000c*/ 	.word	0xfffffffe
	.align		4
        /*0010*/ 	.word	0x00000000
	.align		4
        /*0014*/ 	.word	0xfffffffd
	.align		4
        /*0018*/ 	.word	0x00000000
	.align		4
        /*001c*/ 	.word	0xfffffffc


//--------------------- .text.gluon_wgmma         --------------------------
	.section	.text.gluon_wgmma,"ax",@progbits
	.align	128
        .global         gluon_wgmma
        .type           gluon_wgmma,@function
        .size           gluon_wgmma,(.L_x_52 - gluon_wgmma)
        .other          gluon_wgmma,@"STO_CUDA_ENTRY STV_DEFAULT"
gluon_wgmma:
.text.gluon_wgmma:
[----:B------:R-:W-:Y:S01]  /*0000*/  LDC R1, c[0x0][0x28] ;  /* 0x00000a00ff017b82 */ /* 0x000fe20000000800 */
[----:B------:R-:W1:Y:S07]  /*0010*/  S2R R0, SR_TID.X ;  /* 0x0000000000007919 */ /* 0x000e6e0000002100 */
[----:B------:R-:W2:Y:S01]  /*0020*/  S2UR UR4, SR_CgaCtaId ;  /* 0x00000000000479c3 */ /* 0x000ea20000008800 */
[----:B------:R-:W-:Y:S01]  /*0030*/  UMOV UR12, 0x400 ;  /* 0x00000400000c7882 */ /* 0x000fe20000000000 */
[----:B------:R-:W-:Y:S01]  /*0040*/  ULDC UR6, c[0x0][0xc] ;  /* 0x0000030000067ab9 */ /* 0x000fe20000000800 */
[----:B------:R-:W-:Y:S01]  /*0050*/  ULDC.64 UR24, c[0x0][0x250] ;  /* 0x0000940000187ab9 */ /* 0x000fe20000000a00 */
[----:B------:R-:W-:Y:S04]  /*0060*/  BSSY B0, `(.L_x_0) ;  /* 0x000001f000007945 */ /* 0x000fe80003800000 */
[----:B------:R-:W3:Y:S08]  /*0070*/  LDC R2, c[0x0][0x228] ;  /* 0x00008a00ff027b82 */ /* 0x000ef00000000800 */
[----:B------:R-:W4:Y:S08]  /*0080*/  LDC R8, c[0x0][0x230] ;  /* 0x00008c00ff087b82 */ /* 0x000f300000000800 */
[----:B------:R-:W-:Y:S01]  /*0090*/  S2UR UR15, SR_CTAID.Y ;  /* 0x00000000000f79c3 */ /* 0x000fe20000002600 */
[----:B--2---:R-:W-:-:S03]  /*00a0*/  ULEA UR12, UR4, UR12, 0x18 ;  /* 0x0000000c040c7291 */ /* 0x004fc6000f8ec03f */
[----:B------:R-:W-:Y:S01]  /*00b0*/  ULDC UR4, c[0x0][0x10] ;  /* 0x0000040000047ab9 */ /* 0x000fe20000000800 */
[----:B-1----:R-:W-:-:S03]  /*00c0*/  LOP3.LUT R6, R0, 0xff, RZ, 0xc0, !PT ;  /* 0x000000ff00067812 */ /* 0x002fc600078ec0ff */
[----:B------:R-:W1:Y:S01]  /*00d0*/  S2UR UR5, SR_CTAID.Z ;  /* 0x00000000000579c3 */ /* 0x000e620000002700 */
[----:B---3--:R-:W-:Y:S01]  /*00e0*/  VIADD R2, R2, 0xffffffff ;  /* 0xffffffff02027836 */ /* 0x008fe20000000000 */
[C---:B------:R-:W-:Y:S02]  /*00f0*/  ISETP.GE.U32.AND P0, PT, R6.reuse, 0x20, PT ;  /* 0x000000200600780c */ /* 0x040fe40003f06070 */
[C---:B------:R-:W-:Y:S02]  /*0100*/  ISETP.NE.U32.AND P2, PT, R6.reuse, RZ, PT ;  /* 0x000000ff0600720c */ /* 0x040fe40003f45070 */
[----:B------:R-:W-:Y:S02]  /*0110*/  LEA R11, R6, UR12, 0x2 ;  /* 0x0000000c060b7c11 */ /* 0x000fe4000f8e10ff */
[----:B------:R-:W2:Y:S01]  /*0120*/  S2UR UR26, SR_CTAID.X ;  /* 0x00000000001a79c3 */ /* 0x000ea20000002500 */
[----:B----4-:R-:W-:-:S06]  /*0130*/  VIADD R14, R8, 0xffffffff ;  /* 0xffffffff080e7836 */ /* 0x010fcc0000000000 */
[----:B------:R3:W-:Y:S01]  /*0140*/  @!P0 STS [R11], RZ ;  /* 0x000000ff0b008388 */ /* 0x0007e20000000800 */
[----:B------:R-:W-:-:S03]  /*0150*/  NOP ;  /* 0x0000000000007918 */ /* 0x000fc60000000000 */
[----:B------:R3:W-:Y:S01]  /*0160*/  @!P2 STS [UR12+0x24], R2 ;  /* 0x00002402ff00a988 */ /* 0x0007e2000800080c */
[----:B-1----:R-:W-:-:S03]  /*0170*/  UIMAD UR4, UR5, UR4, UR15 ;  /* 0x00000004050472a4 */ /* 0x002fc6000f8e020f */
[----:B------:R3:W-:Y:S01]  /*0180*/  @!P2 STS [UR12+0x20], R14 ;  /* 0x0000200eff00a988 */ /* 0x0007e2000800080c */
[----:B--2---:R-:W-:-:S04]  /*0190*/  UIMAD UR4, UR4, UR6, UR26 ;  /* 0x00000006040472a4 */ /* 0x004fc8000f8e021a */
[----:B------:R-:W-:-:S03]  /*01a0*/  UIMAD UR5, UR4, 0x180, URZ ;  /* 0x00000180040578a4 */ /* 0x000fc6000f8e023f */
[----:B------:R-:W-:Y:S01]  /*01b0*/  UMOV UR4, URZ ;  /* 0x0000003f00047c82 */ /* 0x000fe20008000000 */
[----:B------:R-:W-:-:S04]  /*01c0*/  UIADD3 UR20, UP0, UR5, UR24, URZ ;  /* 0x0000001805147290 */ /* 0x000fc8000ff1e03f */
[----:B------:R-:W-:Y:S01]  /*01d0*/  ULEA.HI.X.SX32 UR21, UR5, UR25, 0x1, UP0 ;  /* 0x0000001905157291 */ /* 0x000fe200080f0e3f */
[----:B---3--:R-:W-:Y:S11]  /*01e0*/  @P2 BRA `(.L_x_1) ;  /* 0x0000000000182947 */ /* 0x008ff60003800000 */
[----:B------:R-:W1:Y:S01]  /*01f0*/  LDS R3, [UR12+0x8] ;  /* 0x0000080cff037984 */ /* 0x000e620008000800 */
[----:B------:R-:W2:Y:S01]  /*0200*/  LDC.64 R12, c[0x0][0x210] ;  /* 0x00008400ff0c7b82 */ /* 0x000ea20000000a00 */
[----:B------:R-:W-:Y:S02]  /*0210*/  IMAD.MOV.U32 R4, RZ, RZ, 0x70 ;  /* 0x00000070ff047424 */ /* 0x000fe400078e00ff */
[----:B--2---:R2:W-:Y:S03]  /*0220*/  STS.64 [UR12], R12 ;  /* 0x0000000cff007988 */ /* 0x0045e60008000a0c */
[----:B-1----:R-:W-:-:S05]  /*0230*/  LOP3.LUT R3, R3, 0x10, R4, 0xd8, !PT ;  /* 0x0000001003037812 */ /* 0x002fca00078ed804 */
[----:B------:R2:W-:Y:S02]  /*0240*/  STS [UR12+0x8], R3 ;  /* 0x00000803ff007988 */ /* 0x0005e4000800080c */
.L_x_1:
[----:B------:R-:W-:Y:S05]  /*0250*/  BSYNC B0 ;  /* 0x0000000000007941 */ /* 0x000fea0003800000 */
.L_x_0:
[----:B------:R-:W-:Y:S04]  /*0260*/  BSSY B0, `(.L_x_2) ;  /* 0x000000a000007945 */ /* 0x000fe80003800000 */
[----:B------:R-:W-:Y:S05]  /*0270*/  @P2 BRA `(.L_x_3) ;  /* 0x0000000000202947 */ /* 0x000fea0003800000 */
[----:B--2---:R-:W1:Y:S01]  /*0280*/  LDS R3, [UR12+0x34] ;  /* 0x0000340cff037984 */ /* 0x004e620008000800 */
[----:B------:R-:W-:Y:S02]  /*0290*/  IMAD.MOV.U32 R4, RZ, RZ, 0x3f000000 ;  /* 0x3f000000ff047424 */ /* 0x000fe400078e00ff */
[----:B------:R-:W-:Y:S01]  /*02a0*/  @!P2 IMAD.MOV.U32 R5, RZ, RZ, 0x7f ;  /* 0x0000007fff05a424 */ /* 0x000fe200078e00ff */
[----:B------:R-:W2:Y:S02]  /*02b0*/  @!P2 LDS R10, [UR12+0x38] ;  /* 0x0000380cff0aa984 */ /* 0x000ea40008000800 */
[----:B-1----:R-:W-:Y:S02]  /*02c0*/  LOP3.LUT R3, R3, 0xff000000, R4, 0xb8, !PT ;  /* 0xff00000003037812 */ /* 0x002fe400078eb804 */
[----:B--2---:R-:W-:-:S03]  /*02d0*/  @!P2 LOP3.LUT R4, R10, 0xff, R5, 0xb8, !PT ;  /* 0x000000ff0a04a812 */ /* 0x004fc600078eb805 */
[----:B------:R1:W-:Y:S04]  /*02e0*/  STS [UR12+0x34], R3 ;  /* 0x00003403ff007988 */ /* 0x0003e8000800080c */
[----:B------:R1:W-:Y:S02]  /*02f0*/  @!P2 STS [UR12+0x38], R4 ;  /* 0x00003804ff00a988 */ /* 0x0003e4000800080c */
.L_x_3:
[----:B------:R-:W-:Y:S05]  /*0300*/  BSYNC B0 ;  /* 0x0000000000007941 */ /* 0x000fea0003800000 */
.L_x_2:
[----:B------:R-:W-:Y:S04]  /*0310*/  BSSY B0, `(.L_x_4) ;  /* 0x000000e000007945 */ /* 0x000fe80003800000 */
[----:B------:R-:W-:Y:S05]  /*0320*/  @P2 BRA `(.L_x_5) ;  /* 0x0000000000302947 */ /* 0x000fea0003800000 */
[----:B-1----:R-:W1:Y:S01]  /*0330*/  LDS R4, [UR12+0x34] ;  /* 0x0000340cff047984 */ /* 0x002e620008000800 */
[----:B--2---:R-:W2:Y:S03]  /*0340*/  LDC.64 R12, c[0x0][0x238] ;  /* 0x00008e00ff0c7b82 */ /* 0x004ea60000000a00 */
[----:B------:R-:W3:Y:S01]  /*0350*/  LDS R3, [UR12+0x1c] ;  /* 0x00001c0cff037984 */ /* 0x000ee20008000800 */
[C---:B--2---:R-:W-:Y:S01]  /*0360*/  SHF.L.U64.HI R10, R12.reuse, 0x1, R13 ;  /* 0x000000010c0a7819 */ /* 0x044fe2000001020d */
[----:B------:R-:W-:-:S03]  /*0370*/  IMAD.SHL.U32 R5, R12, 0x2, RZ ;  /* 0x000000020c057824 */ /* 0x000fc600078e00ff */
[--C-:B------:R-:W-:Y:S02]  /*0380*/  SHF.R.U32.HI R12, RZ, 0x4, R10.reuse ;  /* 0x00000004ff0c7819 */ /* 0x100fe4000001160a */
[----:B------:R-:W-:-:S05]  /*0390*/  SHF.R.U64 R5, R5, 0x4, R10 ;  /* 0x0000000405057819 */ /* 0x000fca000000120a */
[----:B------:R4:W-:Y:S01]  /*03a0*/  STS [UR12+0xc], R5 ;  /* 0x00000c05ff007988 */ /* 0x0009e2000800080c */
[----:B-1----:R-:W-:Y:S02]  /*03b0*/  LOP3.LUT R4, R4, 0x7, RZ, 0xb8, !PT ;  /* 0x0000000704047812 */ /* 0x002fe400078eb8ff */
[----:B---3--:R-:W-:-:S03]  /*03c0*/  LOP3.LUT R3, R3, 0xf, R12, 0xb8, !PT ;  /* 0x0000000f03037812 */ /* 0x008fc600078eb80c */
[----:B------:R4:W-:Y:S04]  /*03d0*/  STS [UR12+0x34], R4 ;  /* 0x00003404ff007988 */ /* 0x0009e8000800080c */
[----:B------:R4:W-:Y:S02]  /*03e0*/  STS [UR12+0x1c], R3 ;  /* 0x00001c03ff007988 */ /* 0x0009e4000800080c */
.L_x_5:
[----:B------:R-:W-:Y:S05]  /*03f0*/  BSYNC B0 ;  /* 0x0000000000007941 */ /* 0x000fea0003800000 */
.L_x_4:
[----:B------:R-:W-:Y:S04]  /*0400*/  BSSY B1, `(.L_x_6) ;  /* 0x000001a000017945 */ /* 0x000fe80003800000 */
[----:B------:R-:W-:Y:S04]  /*0410*/  BSSY B0, `(.L_x_7) ;  /* 0x0000015000007945 */ /* 0x000fe80003800000 */
[----:B------:R-:W-:Y:S05]  /*0420*/  @P2 BRA `(.L_x_8) ;  /* 0x0000000000202947 */ /* 0x000fea0003800000 */
[----:B-12-4-:R-:W1:Y:S02]  /*0430*/  LDS R3, [UR12+0x34] ;  /* 0x0000340cff037984 */ /* 0x016e640008000800 */
[----:B-1----:R-:W-:-:S05]  /*0440*/  LOP3.LUT R3, R3, 0x38, RZ, 0xb8, !PT ;  /* 0x0000003803037812 */ /* 0x002fca00078eb8ff */
[----:B------:R1:W-:Y:S01]  /*0450*/  STS [UR12+0x34], R3 ;  /* 0x00003403ff007988 */ /* 0x0003e2000800080c */
[----:B------:R-:W-:Y:S05]  /*0460*/  @P2 BRA `(.L_x_9) ;  /* 0x0000000000202947 */ /* 0x000fea0003800000 */
[----:B-1----:R-:W1:Y:S01]  /*0470*/  LDS R3, [UR12+0x8] ;  /* 0x0000080cff037984 */ /* 0x002e620008000800 */
[----:B------:R-:W-:-:S05]  /*0480*/  IMAD.MOV.U32 R4, RZ, RZ, 0x780 ;  /* 0x00000780ff047424 */ /* 0x000fca00078e00ff */
[----:B-1----:R-:W-:-:S05]  /*0490*/  LOP3.LUT R3, R3, 0x500, R4, 0xd8, !PT ;  /* 0x0000050003037812 */ /* 0x002fca00078ed804 */
[----:B------:R3:W-:Y:S02]  /*04a0*/  STS [UR12+0x8], R3 ;  /* 0x00000803ff007988 */ /* 0x0007e4000800080c */
.L_x_8:
[----:B------:R-:W-:Y:S05]  /*04b0*/  @P2 BRA `(.L_x_10) ;  /* 0x0000000000282947 */ /* 0x000fea0003800000 */
[----:B-1234-:R-:W1:Y:S02]  /*04c0*/  LDS R3, [UR12+0x8] ;  /* 0x0000080cff037984 */ /* 0x01ee640008000800 */
[----:B-1----:R-:W-:-:S05]  /*04d0*/  LOP3.LUT R3, R3, 0x1800, RZ, 0xb8, !PT ;  /* 0x0000180003037812 */ /* 0x002fca00078eb8ff */
[----:B------:R2:W-:Y:S02]  /*04e0*/  STS [UR12+0x8], R3 ;  /* 0x00000803ff007988 */ /* 0x0005e4000800080c */
.L_x_9:
[----:B------:R-:W-:Y:S05]  /*04f0*/  @P2 BREAK B0 ;  /* 0x0000000000002942 */ /* 0x000fea0003800000 */
[----:B------:R-:W-:Y:S05]  /*0500*/  @P2 BRA `(.L_x_11) ;  /* 0x0000000000242947 */ /* 0x000fea0003800000 */
[----:B------:R-:W3:Y:S01]  /*0510*/  LDS R4, [UR12+0x8] ;  /* 0x0000080cff047984 */ /* 0x000ee20008000800 */
[----:B-12---:R-:W-:-:S05]  /*0520*/  IMAD.MOV.U32 R3, RZ, RZ, 0x6000 ;  /* 0x00006000ff037424 */ /* 0x006fca00078e00ff */
[----:B---3--:R-:W-:-:S04]  /*0530*/  LOP3.LUT R3, R4, 0x6000, R3, 0xd8, !PT ;  /* 0x0000600004037812 */ /* 0x008fc800078ed803 */
[----:B------:R-:W-:-:S05]  /*0540*/  LOP3.LUT R3, R3, 0x400000, RZ, 0xb8, !PT ;  /* 0x0040000003037812 */ /* 0x000fca00078eb8ff */
[----:B------:R5:W-:Y:S02]  /*0550*/  STS [UR12+0x8], R3 ;  /* 0x00000803ff007988 */ /* 0x000be4000800080c */
.L_x_10:
[----:B------:R-:W-:Y:S05]  /*0560*/  BSYNC B0 ;  /* 0x0000000000007941 */ /* 0x000fea0003800000 */
.L_x_7:
[----:B-12345:R-:W1:Y:S02]  /*0570*/  @!P2 LDS R3, [UR12+0x8] ;  /* 0x0000080cff03a984 */ /* 0x03ee640008000800 */
[----:B-1----:R-:W-:-:S05]  /*0580*/  @!P2 LOP3.LUT R3, R3, 0x8000, RZ, 0xb8, !PT ;  /* 0x000080000303a812 */ /* 0x002fca00078eb8ff */
[----:B------:R3:W-:Y:S02]  /*0590*/  @!P2 STS [UR12+0x8], R3 ;  /* 0x00000803ff00a988 */ /* 0x0007e4000800080c */
.L_x_11:
[----:B------:R-:W-:Y:S05]  /*05a0*/  BSYNC B1 ;  /* 0x0000000000017941 */ /* 0x000fea0003800000 */
.L_x_6:
[----:B------:R-:W-:Y:S05]  /*05b0*/  WARPSYNC.ALL ;  /* 0x0000000000007948 */ /* 0x000fea0003800000 */
[----:B-123--:R-:W1:Y:S02]  /*05c0*/  LDC R3, c[0x0][0x22c] ;  /* 0x00008b00ff037b82 */ /* 0x00ee640000000800 */
[----:B-1----:R-:W-:Y:S01]  /*05d0*/  VIADD R3, R3, 0xffffffff ;  /* 0xffffffff03037836 */ /* 0x002fe20000000000 */
[----:B------:R-:W-:Y:S06]  /*05e0*/  @P0 BRA `(.L_x_12) ;  /* 0x0000000000280947 */ /* 0x000fec0003800000 */
[----:B------:R-:W1:Y:S01]  /*05f0*/  S2R R4, SR_LANEID ;  /* 0x0000000000047919 */ /* 0x000e620000000000 */
[----:B------:R-:W-:Y:S05]  /*0600*/  WARPSYNC.ALL ;  /* 0x0000000000007948 */ /* 0x000fea0003800000 */
[----:B-1----:R-:W-:-:S05]  /*0610*/  IMAD.SHL.U32 R7, R4, 0x4, RZ ;  /* 0x0000000404077824 */ /* 0x002fca00078e00ff */
[----:B------:R-:W1:Y:S01]  /*0620*/  LDS R9, [R7+UR12] ;  /* 0x0000000c07097984 */ /* 0x000e620008000800 */
[----:B------:R-:W-:-:S05]  /*0630*/  IADD3 R4, P1, R7, UR20, RZ ;  /* 0x0000001407047c10 */ /* 0x000fca000ff3e0ff */
[----:B------:R-:W-:-:S05]  /*0640*/  IMAD.X R5, RZ, RZ, UR21, P1 ;  /* 0x00000015ff057e24 */ /* 0x000fca00088e06ff */
[----:B-1----:R1:W2:Y:S01]  /*0650*/  ATOMG.E.EXCH.STRONG.GPU PT, RZ, [R4], R9 ;  /* 0x0000000904ff73a8 */ /* 0x0022a200041ee100 */
[----:B------:R-:W-:-:S04]  /*0660*/  DEPBAR {5,4,3,2,1,0} ;  /* 0x0000003f0000791a */ /* 0x000fc80000000000 */
[----:B------:R1:W-:Y:S01]  /*0670*/  UTMACCTL.IV [UR20] ;  /* 0x00000000140079b9 */ /* 0x0003e20008000000 */
[----:B------:R-:W-:Y:S01]  /*0680*/  NOP ;  /* 0x0000000000007918 */ /* 0x000fe20000000000 */
.L_x_12:
[----:B------:R-:W-:Y:S05]  /*0690*/  @P0 BRA `(.L_x_13) ;  /* 0x00000000000c0947 */ /* 0x000fea0003800000 */
[----:B------:R0:W-:Y:S01]  /*06a0*/  UTMACMDFLUSH ;  /* 0x00000000000079b7 */ /* 0x0001e20000000000 */
[----:B------:R-:W-:Y:S05]  /*06b0*/  @P0 BRA `(.L_x_13) ;  /* 0x0000000000040947 */ /* 0x000fea0003800000 */
[----:B------:R-:W-:-:S04]  /*06c0*/  DEPBAR.LE SB0, 0x0 ;  /* 0x000080000000791a */ /* 0x000fc80000000000 */
.L_x_13:
[----:B------:R-:W-:Y:S05]  /*06d0*/  WARPSYNC.ALL ;  /* 0x0000000000007948 */ /* 0x000fea0003800000 */
[----:B--2---:R-:W-:Y:S06]  /*06e0*/  BAR.SYNC.DEFER_BLOCKING 0x0 ;  /* 0x0000000000007b1d */ /* 0x004fec0000010000 */
[----:B------:R-:W-:Y:S02]  /*06f0*/  BSSY B1, `(.L_x_14) ;  /* 0x000000b000017945 */ /* 0x000fe40003800000 */
[----:B------:R-:W-:Y:S06]  /*0700*/  BAR.SYNC.DEFER_BLOCKING 0x0 ;  /* 0x0000000000007b1d */ /* 0x000fec0000010000 */
[----:B------:R2:W-:Y:S01]  /*0710*/  @!P0 STS [R11], RZ ;  /* 0x000000ff0b008388 */ /* 0x0005e20000000800 */
[----:B------:R-:W-:Y:S01]  /*0720*/  NOP ;  /* 0x0000000000007918 */ /* 0x000fe20000000000 */
[----:B------:R-:W-:Y:S05]  /*0730*/  @P2 BRA `(.L_x_15) ;  /* 0x0000000000182947 */ /* 0x000fea0003800000 */
[----:B-1----:R-:W1:Y:S01]  /*0740*/  LDS R4, [UR12+0x8] ;  /* 0x0000080cff047984 */ /* 0x002e620008000800 */
[----:B------:R-:W3:Y:S01]  /*0750*/  LDC.64 R12, c[0x0][0x218] ;  /* 0x00008600ff0c7b82 */ /* 0x000ee20000000a00 */
[----:B------:R-:W-:Y:S02]  /*0760*/  IMAD.MOV.U32 R5, RZ, RZ, 0x70 ;  /* 0x00000070ff057424 */ /* 0x000fe400078e00ff */
[----:B---3--:R3:W-:Y:S03]  /*0770*/  STS.64 [UR12], R12 ;  /* 0x0000000cff007988 */ /* 0x0087e60008000a0c */
[----:B-1----:R-:W-:-:S05]  /*0780*/  LOP3.LUT R4, R4, 0x10, R5, 0xd8, !PT ;  /* 0x0000001004047812 */ /* 0x002fca00078ed805 */
[----:B------:R3:W-:Y:S02]  /*0790*/  STS [UR12+0x8], R4 ;  /* 0x00000804ff007988 */ /* 0x0007e4000800080c */
.L_x_15:
[----:B-1----:R-:W-:Y:S05]  /*07a0*/  BSYNC B1 ;  /* 0x0000000000017941 */ /* 0x002fea0003800000 */
.L_x_14:
[----:B------:R-:W-:Y:S04]  /*07b0*/  BSSY B1, `(.L_x_16) ;  /* 0x000000a000017945 */ /* 0x000fe80003800000 */
[----:B------:R-:W-:Y:S05]  /*07c0*/  @P2 BRA `(.L_x_17) ;  /* 0x0000000000202947 */ /* 0x000fea0003800000 */
[----:B---3--:R-:W1:Y:S01]  /*07d0*/  LDS R4, [UR12+0x34] ;  /* 0x0000340cff047984 */ /* 0x008e620008000800 */
[----:B------:R-:W-:Y:S02]  /*07e0*/  IMAD.MOV.U32 R7, RZ, RZ, 0x3f000000 ;  /* 0x3f000000ff077424 */ /* 0x000fe400078e00ff */
[----:B------:R-:W-:Y:S01]  /*07f0*/  @!P2 IMAD.MOV.U32 R10, RZ, RZ, 0x7f ;  /* 0x0000007fff0aa424 */ /* 0x000fe200078e00ff */
[----:B------:R-:W3:Y:S02]  /*0800*/  @!P2 LDS R5, [UR12+0x38] ;  /* 0x0000380cff05a984 */ /* 0x000ee40008000800 */
[----:B-1----:R-:W-:Y:S02]  /*0810*/  LOP3.LUT R4, R4, 0xff000000, R7, 0xb8, !PT ;  /* 0xff00000004047812 */ /* 0x002fe400078eb807 */
[----:B---3--:R-:W-:-:S03]  /*0820*/  @!P2 LOP3.LUT R5, R5, 0xff, R10, 0xb8, !PT ;  /* 0x000000ff0505a812 */ /* 0x008fc600078eb80a */
[----:B------:R1:W-:Y:S04]  /*0830*/  STS [UR12+0x34], R4 ;  /* 0x00003404ff007988 */ /* 0x0003e8000800080c */
[----:B------:R1:W-:Y:S02]  /*0840*/  @!P2 STS [UR12+0x38], R5 ;  /* 0x00003805ff00a988 */ /* 0x0003e4000800080c */
.L_x_17:
[----:B------:R-:W-:Y:S05]  /*0850*/  BSYNC B1 ;  /* 0x0000000000017941 */ /* 0x000fea0003800000 */
.L_x_16:
[----:B------:R-:W-:Y:S04]  /*0860*/  BSSY B1, `(.L_x_18) ;  /* 0x0000004000017945 */ /* 0x000fe80003800000 */
[----:B------:R-:W-:Y:S05]  /*0870*/  @P2 BRA `(.L_x_19) ;  /* 0x0000000000082947 */ /* 0x000fea0003800000 */
[----:B------:R4:W-:Y:S04]  /*0880*/  STS [UR12+0x24], R14 ;  /* 0x0000240eff007988 */ /* 0x0009e8000800080c */
[----:B------:R4:W-:Y:S02]  /*0890*/  STS [UR12+0x20], R3 ;  /* 0x00002003ff007988 */ /* 0x0009e4000800080c */
.L_x_19:
[----:B------:R-:W-:Y:S05]  /*08a0*/  BSYNC B1 ;  /* 0x0000000000017941 */ /* 0x000fea0003800000 */
.L_x_18:
[----:B------:R-:W-:Y:S04]  /*08b0*/  BSSY B1, `(.L_x_20) ;  /* 0x000000e000017945 */ /* 0x000fe80003800000 */
[----:B------:R-:W-:Y:S05]  /*08c0*/  @P2 BRA `(.L_x_21) ;  /* 0x0000000000302947 */ /* 0x000fea0003800000 */
[----:B-1----:R-:W1:Y:S01]  /*08d0*/  LDS R5, [UR12+0x34] ;  /* 0x0000340cff057984 */ /* 0x002e620008000800 */
[----:B---3--:R-:W3:Y:S03]  /*08e0*/  LDC.64 R12, c[0x0][0x240] ;  /* 0x00009000ff0c7b82 */ /* 0x008ee60000000a00 */
[----:B------:R-:W5:Y:S01]  /*08f0*/  LDS R4, [UR12+0x1c] ;  /* 0x00001c0cff047984 */ /* 0x000f620008000800 */
[C---:B---3--:R-:W-:Y:S01]  /*0900*/  SHF.L.U64.HI R10, R12.reuse, 0x1, R13 ;  /* 0x000000010c0a7819 */ /* 0x048fe2000001020d */
[----:B------:R-:W-:-:S03]  /*0910*/  IMAD.SHL.U32 R7, R12, 0x2, RZ ;  /* 0x000000020c077824 */ /* 0x000fc600078e00ff */
[--C-:B------:R-:W-:Y:S02]  /*0920*/  SHF.R.U32.HI R9, RZ, 0x4, R10.reuse ;  /* 0x00000004ff097819 */ /* 0x100fe4000001160a */
[----:B------:R-:W-:-:S05]  /*0930*/  SHF.R.U64 R7, R7, 0x4, R10 ;  /* 0x0000000407077819 */ /* 0x000fca000000120a */
[----:B------:R3:W-:Y:S01]  /*0940*/  STS [UR12+0xc], R7 ;  /* 0x00000c07ff007988 */ /* 0x0007e2000800080c */
[----:B-1----:R-:W-:Y:S02]  /*0950*/  LOP3.LUT R5, R5, 0x7, RZ, 0xb8, !PT ;  /* 0x0000000705057812 */ /* 0x002fe400078eb8ff */
[----:B-----5:R-:W-:-:S03]  /*0960*/  LOP3.LUT R4, R4, 0xf, R9, 0xb8, !PT ;  /* 0x0000000f04047812 */ /* 0x020fc600078eb809 */
[----:B------:R3:W-:Y:S04]  /*0970*/  STS [UR12+0x34], R5 ;  /* 0x00003405ff007988 */ /* 0x0007e8000800080c */
[----:B------:R3:W-:Y:S02]  /*0980*/  STS [UR12+0x1c], R4 ;  /* 0x00001c04ff007988 */ /* 0x0007e4000800080c */
.L_x_21:
[----:B------:R-:W-:Y:S05]  /*0990*/  BSYNC B1 ;  /* 0x0000000000017941 */ /* 0x000fea0003800000 */
.L_x_20:
[----:B------:R-:W-:Y:S04]  /*09a0*/  BSSY B2, `(.L_x_22) ;  /* 0x000001a000027945 */ /* 0x000fe80003800000 */
[----:B------:R-:W-:Y:S04]  /*09b0*/  BSSY B1, `(.L_x_23) ;  /* 0x0000015000017945 */ /* 0x000fe80003800000 */
[----:B------:R-:W-:Y:S05]  /*09c0*/  @P2 BRA `(.L_x_24) ;  /* 0x0000000000202947 */ /* 0x000fea0003800000 */
[----:B-1-3--:R-:W1:Y:S02]  /*09d0*/  LDS R4, [UR12+0x34] ;  /* 0x0000340cff047984 */ /* 0x00ae640008000800 */
[----:B-1----:R-:W-:-:S05]  /*09e0*/  LOP3.LUT R4, R4, 0x38, RZ, 0xb8, !PT ;  /* 0x0000003804047812 */ /* 0x002fca00078eb8ff */
[----:B------:R1:W-:Y:S01]  /*09f0*/  STS [UR12+0x34], R4 ;  /* 0x00003404ff007988 */ /* 0x0003e2000800080c */
[----:B------:R-:W-:Y:S05]  /*0a00*/  @P2 BRA `(.L_x_25) ;  /* 0x0000000000202947 */ /* 0x000fea0003800000 */
[----:B-1----:R-:W1:Y:S01]  /*0a10*/  LDS R4, [UR12+0x8] ;  /* 0x0000080cff047984 */ /* 0x002e620008000800 */
[----:B------:R-:W-:-:S05]  /*0a20*/  IMAD.MOV.U32 R5, RZ, RZ, 0x780 ;  /* 0x00000780ff057424 */ /* 0x000fca00078e00ff */
[----:B-1----:R-:W-:-:S05]  /*0a30*/  LOP3.LUT R4, R4, 0x500, R5, 0xd8, !PT ;  /* 0x0000050004047812 */ /* 0x002fca00078ed805 */
[----:B------:R5:W-:Y:S02]  /*0a40*/  STS [UR12+0x8], R4 ;  /* 0x00000804ff007988 */ /* 0x000be4000800080c */
.L_x_24:
[----:B------:R-:W-:Y:S05]  /*0a50*/  @P2 BRA `(.L_x_26) ;  /* 0x0000000000282947 */ /* 0x000fea0003800000 */
[----:B-1-3-5:R-:W1:Y:S02]  /*0a60*/  LDS R4, [UR12+0x8] ;  /* 0x0000080cff047984 */ /* 0x02ae640008000800 */
[----:B-1----:R-:W-:-:S05]  /*0a70*/  LOP3.LUT R4, R4, 0x1800, RZ, 0xb8, !PT ;  /* 0x0000180004047812 */ /* 0x002fca00078eb8ff */
[----:B------:R3:W-:Y:S02]  /*0a80*/  STS [UR12+0x8], R4 ;  /* 0x00000804ff007988 */ /* 0x0007e4000800080c */
.L_x_25:
[----:B------:R-:W-:Y:S05]  /*0a90*/  @P2 BREAK B1 ;  /* 0x0000000000012942 */ /* 0x000fea0003800000 */
[----:B------:R-:W-:Y:S05]  /*0aa0*/  @P2 BRA `(.L_x_27) ;  /* 0x0000000000242947 */ /* 0x000fea0003800000 */
[----:B-1-3--:R-:W1:Y:S01]  /*0ab0*/  LDS R4, [UR12+0x8] ;  /* 0x0000080cff047984 */ /* 0x00ae620008000800 */
[----:B------:R-:W-:-:S05]  /*0ac0*/  IMAD.MOV.U32 R5, RZ, RZ, 0x6000 ;  /* 0x00006000ff057424 */ /* 0x000fca00078e00ff */
[----:B-1----:R-:W-:-:S04]  /*0ad0*/  LOP3.LUT R4, R4, 0x6000, R5, 0xd8, !PT ;  /* 0x0000600004047812 */ /* 0x002fc800078ed805 */
[----:B------:R-:W-:-:S05]  /*0ae0*/  LOP3.LUT R4, R4, 0x400000, RZ, 0xb8, !PT ;  /* 0x0040000004047812 */ /* 0x000fca00078eb8ff */
[----:B------:R1:W-:Y:S02]  /*0af0*/  STS [UR12+0x8], R4 ;  /* 0x00000804ff007988 */ /* 0x0003e4000800080c */
.L_x_26:
[----:B------:R-:W-:Y:S05]  /*0b00*/  BSYNC B1 ;  /* 0x0000000000017941 */ /* 0x000fea0003800000 */
.L_x_23:
[----:B-1-3-5:R-:W1:Y:S02]  /*0b10*/  @!P2 LDS R4, [UR12+0x8] ;  /* 0x0000080cff04a984 */ /* 0x02ae640008000800 */
[----:B-1----:R-:W-:-:S05]  /*0b20*/  @!P2 LOP3.LUT R4, R4, 0x8000, RZ, 0xb8, !PT ;  /* 0x000080000404a812 */ /* 0x002fca00078eb8ff */
[----:B------:R5:W-:Y:S02]  /*0b30*/  @!P2 STS [UR12+0x8], R4 ;  /* 0x00000804ff00a988 */ /* 0x000be4000800080c */
.L_x_27:
[----:B------:R-:W-:Y:S05]  /*0b40*/  BSYNC B2 ;  /* 0x0000000000027941 */ /* 0x000fea0003800000 */
.L_x_22:
[----:B------:R-:W-:Y:S05]  /*0b50*/  WARPSYNC.ALL ;  /* 0x0000000000007948 */ /* 0x000fea0003800000 */
[----:B------:R-:W-:-:S04]  /*0b60*/  UIADD3 UR23, UR5, 0x80, URZ ;  /* 0x0000008005177890 */ /* 0x000fc8000fffe03f */
[----:B------:R-:W-:-:S04]  /*0b70*/  UIADD3 UR22, UP0, UR23, UR24, URZ ;  /* 0x0000001817167290 */ /* 0x000fc8000ff1e03f */
[----:B------:R-:W-:Y:S01]  /*0b80*/  ULEA.HI.X.SX32 UR23, UR23, UR25, 0x1, UP0 ;  /* 0x0000001917177291 */ /* 0x000fe200080f0e3f */
[----:B------:R-:W-:Y:S11]  /*0b90*/  @P0 BRA `(.L_x_28) ;  /* 0x0000000000280947 */ /* 0x000ff60003800000 */
[----:B-1-3-5:R-:W1:Y:S01]  /*0ba0*/  S2R R4, SR_LANEID ;  /* 0x0000000000047919 */ /* 0x02ae620000000000 */
[----:B------:R-:W-:Y:S05]  /*0bb0*/  WARPSYNC.ALL ;  /* 0x0000000000007948 */ /* 0x000fea0003800000 */
[----:B-1----:R-:W-:-:S05]  /*0bc0*/  IMAD.SHL.U32 R9, R4, 0x4, RZ ;  /* 0x0000000404097824 */ /* 0x002fca00078e00ff */
[----:B------:R-:W1:Y:S01]  /*0bd0*/  LDS R7, [R9+UR12] ;  /* 0x0000000c09077984 */ /* 0x000e620008000800 */
[----:B------:R-:W-:-:S05]  /*0be0*/  IADD3 R4, P1, R9, UR22, RZ ;  /* 0x0000001609047c10 */ /* 0x000fca000ff3e0ff */
[----:B------:R-:W-:-:S05]  /*0bf0*/  IMAD.X R5, RZ, RZ, UR23, P1 ;  /* 0x00000017ff057e24 */ /* 0x000fca00088e06ff */
[----:B-1----:R1:W3:Y:S01]  /*0c00*/  ATOMG.E.EXCH.STRONG.GPU PT, RZ, [R4], R7 ;  /* 0x0000000704ff73a8 */ /* 0x0022e200041ee100 */
[----:B------:R-:W-:-:S04]  /*0c10*/  DEPBAR {5,4,3,2,1,0} ;  /* 0x0000003f0000791a */ /* 0x000fc80000000000 */
[----:B------:R1:W-:Y:S01]  /*0c20*/  UTMACCTL.IV [UR22] ;  /* 0x00000000160079b9 */ /* 0x0003e20008000000 */
[----:B------:R-:W-:Y:S01]  /*0c30*/  NOP ;  /* 0x0000000000007918 */ /* 0x000fe20000000000 */
.L_x_28:
[----:B------:R-:W-:Y:S05]  /*0c40*/  @P0 BRA `(.L_x_29) ;  /* 0x00000000000c0947 */ /* 0x000fea0003800000 */
[----:B------:R0:W-:Y:S01]  /*0c50*/  UTMACMDFLUSH ;  /* 0x00000000000079b7 */ /* 0x0001e20000000000 */
[----:B------:R-:W-:Y:S05]  /*0c60*/  @P0 BRA `(.L_x_29) ;  /* 0x0000000000040947 */ /* 0x000fea0003800000 */
[----:B------:R-:W-:-:S04]  /*0c70*/  DEPBAR.LE SB0, 0x0 ;  /* 0x000080000000791a */ /* 0x000fc80000000000 */
.L_x_29:
[----:B------:R-:W-:Y:S05]  /*0c80*/  WARPSYNC.ALL ;  /* 0x0000000000007948 */ /* 0x000fea0003800000 */
[----:B---3--:R-:W-:Y:S06]  /*0c90*/  BAR.SYNC.DEFER_BLOCKING 0x0 ;  /* 0x0000000000007b1d */ /* 0x008fec0000010000 */
[----:B------:R-:W-:Y:S02]  /*0ca0*/  BSSY B2, `(.L_x_30) ;  /* 0x000000b000027945 */ /* 0x000fe40003800000 */
[----:B------:R-:W-:Y:S06]  /*0cb0*/  BAR.SYNC.DEFER_BLOCKING 0x0 ;  /* 0x0000000000007b1d */ /* 0x000fec0000010000 */
[----:B------:R3:W-:Y:S01]  /*0cc0*/  @!P0 STS [R11], RZ ;  /* 0x000000ff0b008388 */ /* 0x0007e20000000800 */
[----:B------:R-:W-:Y:S01]  /*0cd0*/  NOP ;  /* 0x0000000000007918 */ /* 0x000fe20000000000 */
[----:B------:R-:W-:Y:S05]  /*0ce0*/  @P2 BRA `(.L_x_31) ;  /* 0x0000000000182947 */ /* 0x000fea0003800000 */
[----:B-1---5:R-:W1:Y:S01]  /*0cf0*/  LDS R4, [UR12+0x8] ;  /* 0x0000080cff047984 */ /* 0x022e620008000800 */
[----:B--23--:R-:W2:Y:S01]  /*0d00*/  LDC.64 R10, c[0x0][0x220] ;  /* 0x00008800ff0a7b82 */ /* 0x00cea20000000a00 */
[----:B------:R-:W-:Y:S02]  /*0d10*/  IMAD.MOV.U32 R5, RZ, RZ, 0x70 ;  /* 0x00000070ff057424 */ /* 0x000fe400078e00ff */
[----:B--2---:R2:W-:Y:S03]  /*0d20*/  STS.64 [UR12], R10 ;  /* 0x0000000aff007988 */ /* 0x0045e60008000a0c */
[----:B-1----:R-:W-:-:S05]  /*0d30*/  LOP3.LUT R4, R4, 0x10, R5, 0xd8, !PT ;  /* 0x0000001004047812 */ /* 0x002fca00078ed805 */
[----:B------:R2:W-:Y:S02]  /*0d40*/  STS [UR12+0x8], R4 ;  /* 0x00000804ff007988 */ /* 0x0005e4000800080c */
.L_x_31:
[----:B-1----:R-:W-:Y:S05]  /*0d50*/  BSYNC B2 ;  /* 0x0000000000027941 */ /* 0x002fea0003800000 */
.L_x_30:
[----:B------:R-:W-:Y:S04]  /*0d60*/  BSSY B3, `(.L_x_32) ;  /* 0x0000011000037945 */ /* 0x000fe80003800000 */
[----:B------:R-:W-:Y:S04]  /*0d70*/  BSSY B2, `(.L_x_33) ;  /* 0x000000e000027945 */ /* 0x000fe80003800000 */
[----:B------:R-:W-:Y:S05]  /*0d80*/  @P2 BRA `(.L_x_34) ;  /* 0x0000000000242947 */ /* 0x000fea0003800000 */
[----:B--2--5:R-:W1:Y:S01]  /*0d90*/  LDS R4, [UR12+0x34] ;  /* 0x0000340cff047984 */ /* 0x024e620008000800 */
[----:B------:R-:W-:-:S05]  /*0da0*/  IMAD.MOV.U32 R5, RZ, RZ, 0x3f000000 ;  /* 0x3f000000ff057424 */ /* 0x000fca00078e00ff */
[----:B-1----:R-:W-:-:S05]  /*0db0*/  LOP3.LUT R4, R4, 0xff000000, R5, 0xb8, !PT ;  /* 0xff00000004047812 */ /* 0x002fca00078eb805 */
[----:B------:R1:W-:Y:S01]  /*0dc0*/  STS [UR12+0x34], R4 ;  /* 0x00003404ff007988 */ /* 0x0003e2000800080c */
[----:B------:R-:W-:Y:S05]  /*0dd0*/  @P2 BRA `(.L_x_35) ;  /* 0x00000000001c2947 */ /* 0x000fea0003800000 */
[----:B-1----:R-:W1:Y:S01]  /*0de0*/  LDS R4, [UR12+0x38] ;  /* 0x0000380cff047984 */ /* 0x002e620008000800 */
[----:B------:R-:W-:-:S05]  /*0df0*/  IMAD.MOV.U32 R5, RZ, RZ, 0x7f ;  /* 0x0000007fff057424 */ /* 0x000fca00078e00ff */
[----:B-1----:R-:W-:-:S05]  /*0e00*/  LOP3.LUT R4, R4, 0xff, R5, 0xb8, !PT ;  /* 0x000000ff04047812 */ /* 0x002fca00078eb805 */
[----:B------:R1:W-:Y:S02]  /*0e10*/  STS [UR12+0x38], R4 ;  /* 0x00003804ff007988 */ /* 0x0003e4000800080c */
.L_x_34:
[----:B------:R-:W-:Y:S05]  /*0e20*/  @P2 BREAK B2 ;  /* 0x0000000000022942 */ /* 0x000fea0003800000 */
[----:B------:R-:W-:Y:S05]  /*0e30*/  @P2 BRA `(.L_x_36) ;  /* 0x00000000000c2947 */ /* 0x000fea0003800000 */
[----:B------:R1:W-:Y:S02]  /*0e40*/  STS [UR12+0x20], R3 ;  /* 0x00002003ff007988 */ /* 0x0003e4000800080c */
.L_x_35:
[----:B------:R-:W-:Y:S05]  /*0e50*/  BSYNC B2 ;  /* 0x0000000000027941 */ /* 0x000fea0003800000 */
.L_x_33:
[----:B------:R1:W-:Y:S02]  /*0e60*/  @!P2 STS [UR12+0x24], R2 ;  /* 0x00002402ff00a988 */ /* 0x0003e4000800080c */
.L_x_36:
[----:B------:R-:W-:Y:S05]  /*0e70*/  BSYNC B3 ;  /* 0x0000000000037941 */ /* 0x000fea0003800000 */
.L_x_32:
[----:B------:R-:W-:Y:S05]  /*0e80*/  WARPSYNC.ALL ;  /* 0x0000000000007948 */ /* 0x000fea0003800000 */
[----:B------:R-:W-:Y:S04]  /*0e90*/  BSSY B3, `(.L_x_37) ;  /* 0x000000e000037945 */ /* 0x000fe80003800000 */
[----:B------:R-:W-:Y:S05]  /*0ea0*/  @P2 BRA `(.L_x_38) ;  /* 0x0000000000302947 */ /* 0x000fea0003800000 */
[----:B-1--4-:R-:W1:Y:S01]  /*0eb0*/  LDS R3, [UR12+0x34] ;  /* 0x0000340cff037984 */ /* 0x012e620008000800 */
[----:B--2--5:R-:W2:Y:S03]  /*0ec0*/  LDC.64 R4, c[0x0][0x248] ;  /* 0x00009200ff047b82 */ /* 0x024ea60000000a00 */
[----:B------:R-:W4:Y:S01]  /*0ed0*/  LDS R2, [UR12+0x1c] ;  /* 0x00001c0cff027984 */ /* 0x000f220008000800 */
[C---:B--2---:R-:W-:Y:S01]  /*0ee0*/  SHF.L.U64.HI R5, R4.reuse, 0x1, R5 ;  /* 0x0000000104057819 */ /* 0x044fe20000010205 */
[----:B------:R-:W-:-:S03]  /*0ef0*/  IMAD.SHL.U32 R4, R4, 0x2, RZ ;  /* 0x0000000204047824 */ /* 0x000fc600078e00ff */
[--C-:B------:R-:W-:Y:S02]  /*0f00*/  SHF.R.U32.HI R7, RZ, 0x4, R5.reuse ;  /* 0x00000004ff077819 */ /* 0x100fe40000011605 */
[----:B------:R-:W-:-:S05]  /*0f10*/  SHF.R.U64 R4, R4, 0x4, R5 ;  /* 0x0000000404047819 */ /* 0x000fca0000001205 */
[----:B------:R2:W-:Y:S01]  /*0f20*/  STS [UR12+0xc], R4 ;  /* 0x00000c04ff007988 */ /* 0x0005e2000800080c */
[----:B-1----:R-:W-:Y:S02]  /*0f30*/  LOP3.LUT R3, R3, 0x7, RZ, 0xb8, !PT ;  /* 0x0000000703037812 */ /* 0x002fe400078eb8ff */
[----:B----4-:R-:W-:-:S03]  /*0f40*/  LOP3.LUT R2, R2, 0xf, R7, 0xb8, !PT ;  /* 0x0000000f02027812 */ /* 0x010fc600078eb807 */
[----:B------:R2:W-:Y:S04]  /*0f50*/  STS [UR12+0x34], R3 ;  /* 0x00003403ff007988 */ /* 0x0005e8000800080c */
[----:B------:R2:W-:Y:S02]  /*0f60*/  STS [UR12+0x1c], R2 ;  /* 0x00001c02ff007988 */ /* 0x0005e4000800080c */
.L_x_38:
[----:B------:R-:W-:Y:S05]  /*0f70*/  BSYNC B3 ;  /* 0x0000000000037941 */ /* 0x000fea0003800000 */
.L_x_37:
[----:B------:R-:W-:Y:S04]  /*0f80*/  BSSY B3, `(.L_x_39) ;  /* 0x000001a000037945 */ /* 0x000fe80003800000 */
[----:B------:R-:W-:Y:S04]  /*0f90*/  BSSY B4, `(.L_x_40) ;  /* 0x0000015000047945 */ /* 0x000fe80003800000 */
[----:B------:R-:W-:Y:S05]  /*0fa0*/  @P2 BRA `(.L_x_41) ;  /* 0x0000000000202947 */ /* 0x000fea0003800000 */
[----:B-12---:R-:W1:Y:S02]  /*0fb0*/  LDS R2, [UR12+0x34] ;  /* 0x0000340cff027984 */ /* 0x006e640008000800 */
[----:B-1----:R-:W-:-:S05]  /*0fc0*/  LOP3.LUT R2, R2, 0x38, RZ, 0xb8, !PT ;  /* 0x0000003802027812 */ /* 0x002fca00078eb8ff */
[----:B------:R1:W-:Y:S01]  /*0fd0*/  STS [UR12+0x34], R2 ;  /* 0x00003402ff007988 */ /* 0x0003e2000800080c */
[----:B------:R-:W-:Y:S05]  /*0fe0*/  @P2 BRA `(.L_x_42) ;  /* 0x0000000000202947 */ /* 0x000fea0003800000 */
[----:B-1----:R-:W1:Y:S01]  /*0ff0*/  LDS R2, [UR12+0x8] ;  /* 0x0000080cff027984 */ /* 0x002e620008000800 */
[----:B----4-:R-:W-:-:S05]  /*1000*/  IMAD.MOV.U32 R3, RZ, RZ, 0x780 ;  /* 0x00000780ff037424 */ /* 0x010fca00078e00ff */
[----:B-1----:R-:W-:-:S05]  /*1010*/  LOP3.LUT R2, R2, 0x500, R3, 0xd8, !PT ;  /* 0x0000050002027812 */ /* 0x002fca00078ed803 */
[----:B------:R1:W-:Y:S02]  /*1020*/  STS [UR12+0x8], R2 ;  /* 0x00000802ff007988 */ /* 0x0003e4000800080c */
.L_x_41:
[----:B------:R-:W-:Y:S05]  /*1030*/  @P2 BRA `(.L_x_43) ;  /* 0x0000000000282947 */ /* 0x000fea0003800000 */
[----:B-12---:R-:W1:Y:S02]  /*1040*/  LDS R2, [UR12+0x8] ;  /* 0x0000080cff027984 */ /* 0x006e640008000800 */
[----:B-1----:R-:W-:-:S05]  /*1050*/  LOP3.LUT R2, R2, 0x1800, RZ, 0xb8, !PT ;  /* 0x0000180002027812 */ /* 0x002fca00078eb8ff */
[----:B------:R2:W-:Y:S02]  /*1060*/  STS [UR12+0x8], R2 ;  /* 0x00000802ff007988 */ /* 0x0005e4000800080c */
.L_x_42:
[----:B------:R-:W-:Y:S05]  /*1070*/  @P2 BREAK B4 ;  /* 0x0000000000042942 */ /* 0x000fea0003800000 */
[----:B------:R-:W-:Y:S05]  /*1080*/  @P2 BRA `(.L_x_44) ;  /* 0x0000000000242947 */ /* 0x000fea0003800000 */
[----:B-12---:R-:W1:Y:S01]  /*1090*/  LDS R2, [UR12+0x8] ;  /* 0x0000080cff027984 */ /* 0x006e620008000800 */
[----:B----4-:R-:W-:-:S05]  /*10a0*/  IMAD.MOV.U32 R3, RZ, RZ, 0x6000 ;  /* 0x00006000ff037424 */ /* 0x010fca00078e00ff */
[----:B-1----:R-:W-:-:S04]  /*10b0*/  LOP3.LUT R2, R2, 0x6000, R3, 0xd8, !PT ;  /* 0x0000600002027812 */ /* 0x002fc800078ed803 */
[----:B------:R-:W-:-:S05]  /*10c0*/  LOP3.LUT R2, R2, 0x400000, RZ, 0xb8, !PT ;  /* 0x0040000002027812 */ /* 0x000fca00078eb8ff */
[----:B------:R1:W-:Y:S02]  /*10d0*/  STS [UR12+0x8], R2 ;  /* 0x00000802ff007988 */ /* 0x0003e4000800080c */
.L_x_43:
[----:B------:R-:W-:Y:S05]  /*10e0*/  BSYNC B4 ;  /* 0x0000000000047941 */ /* 0x000fea0003800000 */
.L_x_40:
[----:B-12---:R-:W1:Y:S02]  /*10f0*/  @!P2 LDS R2, [UR12+0x8] ;  /* 0x0000080cff02a984 */ /* 0x006e640008000800 */
[----:B-1----:R-:W-:-:S05]  /*1100*/  @!P2 LOP3.LUT R2, R2, 0x8000, RZ, 0xb8, !PT ;  /* 0x000080000202a812 */ /* 0x002fca00078eb8ff */
[----:B------:R1:W-:Y:S02]  /*1110*/  @!P2 STS [UR12+0x8], R2 ;  /* 0x00000802ff00a988 */ /* 0x0003e4000800080c */
.L_x_44:
[----:B------:R-:W-:Y:S05]  /*1120*/  BSYNC B3 ;  /* 0x0000000000037941 */ /* 0x000fea0003800000 */
.L_x_39:
[----:B------:R-:W-:Y:S05]  /*1130*/  WARPSYNC.ALL ;  /* 0x0000000000007948 */ /* 0x000fea0003800000 */
[----:B------:R-:W-:Y:S01]  /*1140*/  UIADD3 UR5, UR5, 0x100, URZ ;  /* 0x0000010005057890 */ /* 0x000fe2000fffe03f */
[----:B------:R-:W-:Y:S02]  /*1150*/  ISETP.GE.AND P1, PT, R8, 0x1, PT ;  /* 0x000000010800780c */ /* 0x000fe40003f26270 */
[----:B------:R-:W-:Y:S02]  /*1160*/  CS2R R24, SRZ ;  /* 0x0000000000187805 */ /* 0x000fe4000001ff00 */
[----:B------:R-:W-:Y:S01]  /*1170*/  CS2R R26, SRZ ;  /* 0x00000000001a7805 */ /* 0x000fe2000001ff00 */
[----:B------:R-:W-:Y:S01]  /*1180*/  UIADD3 UR24, UP0, UR5, UR24, URZ ;  /* 0x0000001805187290 */ /* 0x000fe2000ff1e03f */
[----:B------:R-:W-:-:S02]  /*1190*/  CS2R R28, SRZ ;  /* 0x00000000001c7805 */ /* 0x000fc4000001ff00 */
[----:B------:R-:W-:Y:S02]  /*11a0*/  CS2R R30, SRZ ;  /* 0x00000000001e7805 */ /* 0x000fe4000001ff00 */
[----:B------:R-:W-:Y:S01]  /*11b0*/  CS2R R32, SRZ ;  /* 0x0000000000207805 */ /* 0x000fe2000001ff00 */
[----:B------:R-:W-:Y:S01]  /*11c0*/  ULEA.HI.X.SX32 UR25, UR5, UR25, 0x1, UP0 ;  /* 0x0000001905197291 */ /* 0x000fe200080f0e3f */
[----:B------:R-:W-:Y:S01]  /*11d0*/  IMAD.MOV.U32 R34, RZ, RZ, RZ ;  /* 0x000000ffff227224 */ /* 0x000fe200078e00ff */
[----:B------:R-:W-:Y:S10]  /*11e0*/  @P0 BRA `(.L_x_45) ;  /* 0x0000000000280947 */ /* 0x000ff40003800000 */
[----:B-12---:R-:W5:Y:S01]  /*11f0*/  S2R R2, SR_LANEID ;  /* 0x0000000000027919 */ /* 0x006f620000000000 */
[----:B------:R-:W-:Y:S05]  /*1200*/  WARPSYNC.ALL ;  /* 0x0000000000007948 */ /* 0x000fea0003800000 */
[----:B-----5:R-:W-:-:S05]  /*1210*/  IMAD.SHL.U32 R4, R2, 0x4, RZ ;  /* 0x0000000402047824 */ /* 0x020fca00078e00ff */
[----:B------:R-:W1:Y:S01]  /*1220*/  LDS R5, [R4+UR12] ;  /* 0x0000000c04057984 */ /* 0x000e620008000800 */
[----:B------:R-:W-:-:S05]  /*1230*/  IADD3 R2, P3, R4, UR24, RZ ;  /* 0x0000001804027c10 */ /* 0x000fca000ff7e0ff */
[----:B----4-:R-:W-:-:S05]  /*1240*/  IMAD.X R3, RZ, RZ, UR25, P3 ;  /* 0x00000019ff037e24 */ /* 0x010fca00098e06ff */
[----:B-1----:R1:W2:Y:S01]  /*1250*/  ATOMG.E.EXCH.STRONG.GPU PT, RZ, [R2], R5 ;  /* 0x0000000502ff73a8 */ /* 0x0022a200041ee100 */
[----:B------:R-:W-:-:S04]  /*1260*/  DEPBAR {5,4,3,2,1,0} ;  /* 0x0000003f0000791a */ /* 0x000fc80000000000 */
[----:B------:R1:W-:Y:S01]  /*1270*/  UTMACCTL.IV [UR24] ;  /* 0x00000000180079b9 */ /* 0x0003e20008000000 */
[----:B------:R-:W-:Y:S01]  /*1280*/  NOP ;  /* 0x0000000000007918 */ /* 0x000fe20000000000 */
.L_x_45:
[----:B------:R-:W-:Y:S05]  /*1290*/  @P0 BRA `(.L_x_46) ;  /* 0x00000000000c0947 */ /* 0x000fea0003800000 */
[----:B------:R0:W-:Y:S01]  /*12a0*/  UTMACMDFLUSH ;  /* 0x00000000000079b7 */ /* 0x0001e20000000000 */
[----:B------:R-:W-:Y:S05]  /*12b0*/  @P0 BRA `(.L_x_46) ;  /* 0x0000000000040947 */ /* 0x000fea0003800000 */
[----:B------:R-:W-:-:S04]  /*12c0*/  DEPBAR.LE SB0, 0x0 ;  /* 0x000080000000791a */ /* 0x000fc80000000000 */
.L_x_46:
[----:B------:R-:W-:Y:S05]  /*12d0*/  WARPSYNC.ALL ;  /* 0x0000000000007948 */ /* 0x000fea0003800000 */
[----:B--2---:R-:W-:Y:S01]  /*12e0*/  BAR.SYNC.DEFER_BLOCKING 0x0 ;  /* 0x0000000000007b1d */ /* 0x004fe20000010000 */
[----:B------:R-:W-:Y:S01]  /*12f0*/  USHF.L.U32 UR31, UR26, 0x7, URZ ;  /* 0x000000071a1f7899 */ /* 0x000fe2000800063f */
[----:B------:R-:W-:Y:S01]  /*1300*/  IMAD.MOV.U32 R35, RZ, RZ, RZ ;  /* 0x000000ffff237224 */ /* 0x000fe200078e00ff */
[----:B------:R-:W-:Y:S02]  /*1310*/  CS2R R36, SRZ ;  /* 0x0000000000247805 */ /* 0x000fe4000001ff00 */
[----:B------:R-:W-:-:S02]  /*1320*/  CS2R R38, SRZ ;  /* 0x0000000000267805 */ /* 0x000fc4000001ff00 */
[----:B------:R-:W-:Y:S01]  /*1330*/  CS2R R40, SRZ ;  /* 0x0000000000287805 */ /* 0x000fe2000001ff00 */
[----:B------:R-:W-:Y:S01]  /*1340*/  VOTEU.ALL UP0, P2 ;  /* 0x00000000003f7886 */ /* 0x000fe20001000000 */
[----:B------:R-:W-:Y:S01]  /*1350*/  UMOV UR6, 0x1 ;  /* 0x0000000100067882 */ /* 0x000fe20000000000 */
[----:B------:R-:W-:Y:S01]  /*1360*/  VOTEU.ALL UP1, P2 ;  /* 0x00000000003f7886 */ /* 0x000fe20001020000 */
[----:B------:R-:W-:Y:S01]  /*1370*/  VOTEU.ALL UP2, P2 ;  /* 0x00000000003f7886 */ /* 0x000fe20001040000 */
[----:B------:R-:W-:Y:S01]  /*1380*/  VOTEU.ALL UP3, P2 ;  /* 0x00000000003f7886 */ /* 0x000fe20001060000 */
[----:B------:R-:W-:-:S04]  /*1390*/  @!UP0 UIADD3 UR8, -UR6, 0x100000, URZ ;  /* 0x0010000006088890 */ /* 0x000fc8000fffe13f */
[----:B------:R-:W-:Y:S02]  /*13a0*/  @!UP0 USHF.L.U32 UR9, UR8, 0xb, URZ ;  /* 0x0000000b08098899 */ /* 0x000fe4000800063f */
[----:B------:R-:W-:Y:S01]  /*13b0*/  @!UP0 USHF.L.U32 UR8, UR8, 0x1, URZ ;  /* 0x0000000108088899 */ /* 0x000fe2000800063f */
[----:B------:R-:W-:Y:S01]  /*13c0*/  CS2R R42, SRZ ;  /* 0x00000000002a7805 */ /* 0x000fe2000001ff00 */
        /* <DEDUP_REMOVED lines=12> */
[----:B------:R-:W-:Y:S01]  /*1490*/  VOTEU.ALL UP0, P2 ;  /* 0x00000000003f7886 */ /* 0x000fe20001000000 */
[----:B------:R-:W-:Y:S02]  /*14a0*/  CS2R R50, SRZ ;  /* 0x0000000000327805 */ /* 0x000fe4000001ff00 */
[----:B------:R-:W-:Y:S02]  /*14b0*/  CS2R R52, SRZ ;  /* 0x0000000000347805 */ /* 0x000fe4000001ff00 */
[----:B------:R-:W-:Y:S01]  /*14c0*/  CS2R R54, SRZ ;  /* 0x0000000000367805 */ /* 0x000fe2000001ff00 */
[----:B------:R-:W2:Y:S02]  /*14d0*/  FENCE.VIEW.ASYNC.S ;  /* 0x00000000000073c6 */ /* 0x000ea40000000000 */
[----:B--2---:R-:W2:Y:S02]  /*14e0*/  @!UP0 SYNCS.EXCH.64 URZ, [UR12+0x30000], UR8 ;  /* 0x030000080c3f85b2 */ /* 0x004ea40008000100 */
[----:B--2---:R-:W-:Y:S06]  /*14f0*/  BAR.SYNC.DEFER_BLOCKING 0x0 ;  /* 0x0000000000007b1d */ /* 0x004fec0000010000 */
[----:B------:R2:W4:Y:S02]  /*1500*/  @!UP1 SYNCS.EXCH.64 URZ, [UR12+0x30008], UR10 ;  /* 0x0300080a0c3f95b2 */ /* 0x0005240008000100 */
[----:B----4-:R-:W-:Y:S01]  /*1510*/  BAR.SYNC.DEFER_BLOCKING 0x0 ;  /* 0x0000000000007b1d */ /* 0x010fe20000010000 */
[----:B--2---:R-:W-:-:S05]  /*1520*/  USHF.L.U32 UR10, UR15, 0x6, URZ ;  /* 0x000000060f0a7899 */ /* 0x004fca000800063f */
[----:B------:R2:W4:Y:S02]  /*1530*/  @!UP2 SYNCS.EXCH.64 URZ, [UR12+0x30010], UR16 ;  /* 0x030010100c3fa5b2 */ /* 0x0005240008000100 */
[----:B----4-:R-:W-:Y:S06]  /*1540*/  BAR.SYNC.DEFER_BLOCKING 0x0 ;  /* 0x0000000000007b1d */ /* 0x010fec0000010000 */
[----:B------:R2:W4:Y:S01]  /*1550*/  @!UP3 SYNCS.EXCH.64 URZ, [UR12+0x30018], UR6 ;  /* 0x030018060c3fb5b2 */ /* 0x0005220008000100 */
[----:B------:R-:W-:Y:S05]  /*1560*/  @!P1 BRA `(.L_x_47) ;  /* 0x0000000400909947 */ /* 0x000fea0003800000 */
[----:B-1----:R-:W-:Y:S02]  /*1570*/  SHF.R.U32.HI R2, RZ, 0x5, R0 ;  /* 0x00000005ff027819 */ /* 0x002fe40000011600 */
[----:B------:R-:W-:Y:S02]  /*1580*/  CS2R R24, SRZ ;  /* 0x0000000000187805 */ /* 0x000fe4000001ff00 */
[----:B------:R-:W-:Y:S02]  /*1590*/  CS2R R26, SRZ ;  /* 0x00000000001a7805 */ /* 0x000fe4000001ff00 */
[----:B------:R-:W-:Y:S02]  /*15a0*/  CS2R R28, SRZ ;  /* 0x00000000001c7805 */ /* 0x000fe4000001ff00 */
[----:B------:R-:W-:Y:S02]  /*15b0*/  R2UR UR13, R2 ;  /* 0x00000000020d72ca */ /* 0x000fe400000e0000 */
[----:B------:R-:W-:-:S02]  /*15c0*/  CS2R R30, SRZ ;  /* 0x00000000001e7805 */ /* 0x000fc4000001ff00 */
[----:B------:R-:W-:Y:S02]  /*15d0*/  CS2R R32, SRZ ;  /* 0x0000000000207805 */ /* 0x000fe4000001ff00 */
[----:B------:R-:W-:Y:S02]  /*15e0*/  CS2R R34, SRZ ;  /* 0x0000000000227805 */ /* 0x000fe4000001ff00 */
[----:B------:R-:W-:Y:S02]  /*15f0*/  CS2R R36, SRZ ;  /* 0x0000000000247805 */ /* 0x000fe4000001ff00 */
[----:B------:R-:W-:Y:S02]  /*1600*/  CS2R R38, SRZ ;  /* 0x0000000000267805 */ /* 0x000fe4000001ff00 */
[----:B------:R-:W-:Y:S02]  /*1610*/  CS2R R40, SRZ ;  /* 0x0000000000287805 */ /* 0x000fe4000001ff00 */
[----:B------:R-:W-:-:S02]  /*1620*/  CS2R R42, SRZ ;  /* 0x00000000002a7805 */ /* 0x000fc4000001ff00 */
[----:B------:R-:W-:Y:S02]  /*1630*/  CS2R R44, SRZ ;  /* 0x00000000002c7805 */ /* 0x000fe4000001ff00 */
[----:B------:R-:W-:Y:S02]  /*1640*/  CS2R R46, SRZ ;  /* 0x00000000002e7805 */ /* 0x000fe4000001ff00 */
[----:B------:R-:W-:Y:S02]  /*1650*/  CS2R R48, SRZ ;  /* 0x0000000000307805 */ /* 0x000fe4000001ff00 */
[----:B------:R-:W-:Y:S02]  /*1660*/  CS2R R50, SRZ ;  /* 0x0000000000327805 */ /* 0x000fe4000001ff00 */
[----:B------:R-:W-:Y:S02]  /*1670*/  CS2R R52, SRZ ;  /* 0x0000000000347805 */ /* 0x000fe4000001ff00 */
[----:B------:R-:W-:Y:S01]  /*1680*/  CS2R R54, SRZ ;  /* 0x0000000000367805 */ /* 0x000fe2000001ff00 */
[----:B------:R-:W-:Y:S01]  /*1690*/  UMOV UR5, URZ ;  /* 0x0000003f00057c82 */ /* 0x000fe20008000000 */
[----:B------:R-:W-:-:S05]  /*16a0*/  UMOV UR11, URZ ;  /* 0x0000003f000b7c82 */ /* 0x000fca0008000000 */
.L_x_49:
[----:B----4-:R-:W-:Y:S01]  /*16b0*/  BAR.SYNC.DEFER_BLOCKING 0x0 ;  /* 0x0000000000007b1d */ /* 0x010fe20000010000 */
[----:B------:R-:W-:Y:S01]  /*16c0*/  ULEA UR18, UR5, UR12, 0x3 ;  /* 0x0000000c05127291 */ /* 0x000fe2000f8e183f */
[----:B------:R-:W-:Y:S01]  /*16d0*/  @!P2 IMAD.MOV.U32 R2, RZ, RZ, 0xc000 ;  /* 0x0000c000ff02a424 */ /* 0x000fe200078e00ff */
[----:B------:R-:W-:Y:S01]  /*16e0*/  ELECT P0, URZ, PT ;  /* 0x00000000003f782f */ /* 0x000fe20003800000 */
[----:B------:R-:W-:-:S03]  /*16f0*/  ULEA UR14, UR5, UR12, 0xf ;  /* 0x0000000c050e7291 */ /* 0x000fc6000f8e783f */
[----:B------:R-:W-:Y:S01]  /*1700*/  ISETP.LT.U32.AND P0, PT, R6, 0x40, P0 ;  /* 0x000000400600780c */ /* 0x000fe20000701070 */
[----:B------:R-:W-:Y:S01]  /*1710*/  ULOP3.LUT UR30, UR13, 0x1, URZ, 0xc0, !UPT ;  /* 0x000000010d1e7892 */ /* 0x000fe2000f8ec03f */
[----:B------:R-:W-:-:S03]  /*1720*/  ELECT P1, URZ, PT ;  /* 0x00000000003f782f */ /* 0x000fc60003820000 */
[----:B------:R-:W-:Y:S02]  /*1730*/  ULEA UR28, UR30, UR14, 0xe ;  /* 0x0000000e1e1c7291 */ /* 0x000fe4000f8e703f */
[----:B------:R-:W-:Y:S01]  /*1740*/  ULEA UR30, UR30, UR11, 0x6 ;  /* 0x0000000b1e1e7291 */ /* 0x000fe2000f8e303f */
[----:B------:R-:W-:Y:S01]  /*1750*/  ISETP.LT.U32.AND P1, PT, R6, 0x20, P1 ;  /* 0x000000200600780c */ /* 0x000fe20000f21070 */
[----:B------:R-:W-:-:S04]  /*1760*/  ULEA UR8, UR5, UR12, 0xe ;  /* 0x0000000c05087291 */ /* 0x000fc8000f8e703f */
[----:B------:R-:W-:Y:S01]  /*1770*/  VOTEU.ANY UP0, P0 ;  /* 0x00000000003f7886 */ /* 0x000fe20000000100 */
[----:B------:R-:W-:Y:S01]  /*1780*/  VOTEU.ANY UP2, P0 ;  /* 0x00000000003f7886 */ /* 0x000fe20000040100 */
[----:B------:R-:W-:Y:S01]  /*1790*/  UIADD3 UR8, UR8, 0x20000, URZ ;  /* 0x0002000008087890 */ /* 0x000fe2000fffe03f */
[----:B------:R1:W-:Y:S01]  /*17a0*/  @!P2 SYNCS.ARRIVE.TRANS64 RZ, [UR18+0x30000], R2 ;  /* 0x03000002ffffa9a7 */ /* 0x0003e20008000012 */
[----:B------:R4:W-:Y:S06]  /*17b0*/  MEMBAR.ALL.CTA ;  /* 0x0000000000007992 */ /* 0x0009ec0000008000 */
[----:B----4-:R-:W4:Y:S01]  /*17c0*/  FENCE.VIEW.ASYNC.S ;  /* 0x00000000000073c6 */ /* 0x010f220000000000 */
[----:B------:R-:W-:Y:S01]  /*17d0*/  @UP0 UIADD3 UR29, UR18, 0x30000, URZ ;  /* 0x00030000121d0890 */ /* 0x000fe2000fffe03f */
[----:B--2---:R-:W-:Y:S01]  /*17e0*/  @UP0 UMOV UR6, UR20 ;  /* 0x0000001400060c82 */ /* 0x004fe20008000000 */
[----:B------:R-:W-:Y:S01]  /*17f0*/  @UP0 UMOV UR7, UR21 ;  /* 0x0000001500070c82 */ /* 0x000fe20008000000 */
[----:B----4-:R-:W-:Y:S01]  /*1800*/  VOTEU.ANY UP1, P1 ;  /* 0x00000000003f7886 */ /* 0x010fe20000820100 */
[----:B------:R-:W-:Y:S01]  /*1810*/  VOTEU.ANY UP3, P1 ;  /* 0x00000000003f7886 */ /* 0x000fe20000860100 */
[----:B-1----:R-:W-:-:S03]  /*1820*/  IMAD.U32 R2, RZ, RZ, UR4 ;  /* 0x00000004ff027e24 */ /* 0x002fc6000f8e00ff */
[----:B------:R-:W-:Y:S01]  /*1830*/  @UP1 UIADD3 UR9, UR18, 0x30000, URZ ;  /* 0x0003000012091890 */ /* 0x000fe2000fffe03f */
[----:B------:R-:W-:Y:S01]  /*1840*/  @UP1 UMOV UR16, UR22 ;  /* 0x0000001600101c82 */ /* 0x000fe20008000000 */
[----:B------:R-:W-:Y:S01]  /*1850*/  @UP1 UMOV UR17, UR23 ;  /* 0x0000001700111c82 */ /* 0x000fe20008000000 */
[----:B------:R-:W-:Y:S01]  /*1860*/  SHF.L.U32 R2, R2, 0x1f, RZ ;  /* 0x0000001f02027819 */ /* 0x000fe200000006ff */
[----:B------:R-:W-:Y:S06]  /*1870*/  BAR.SYNC.DEFER_BLOCKING 0x0 ;  /* 0x0000000000007b1d */ /* 0x000fec0000010000 */
[----:B------:R1:W-:Y:S02]  /*1880*/  @UP2 UTMALDG.2D [UR28], [UR6] ;  /* 0x0000001c060025b4 */ /* 0x0003e40008008000 */
[----:B------:R-:W-:Y:S06]  /*1890*/  BAR.SYNC.DEFER_BLOCKING 0x0 ;  /* 0x0000000000007b1d */ /* 0x000fec0000010000 */
[----:B------:R1:W-:Y:S02]  /*18a0*/  @UP3 UTMALDG.2D [UR8], [UR16] ;  /* 0x00000008100035b4 */ /* 0x0003e40008008000 */
[----:B------:R-:W-:Y:S06]  /*18b0*/  BAR.SYNC.DEFER_BLOCKING 0x0 ;  /* 0x0000000000007b1d */ /* 0x000fec0000010000 */
[----:B------:R-:W2:Y:S02]  /*18c0*/  SYNCS.PHASECHK.TRANS64.TRYWAIT P0, [UR18+0x30000], R2 ;  /* 0x03000002ff0075a7 */ /* 0x000ea40008000152 */
[----:B-12---:R-:W-:Y:S05]  /*18d0*/  @!P0 BRA `(.L_x_48) ;  /* 0x0000000400a48947 */ /* 0x006fea0003800000 */
.L_x_50:
[----:B------:R-:W-:Y:S01]  /*18e0*/  USHF.L.U32 UR6, UR13, 0x7, URZ ;  /* 0x000000070d067899 */ /* 0x000fe2000800063f */
[----:B------:R-:W-:Y:S02]  /*18f0*/  WARPGROUP.DEPBAR.LE gsb0, 0x0 ;  /* 0x00008000000079c5 */ /* 0x000fe40000010000 */
[----:B------:R-:W-:Y:S01]  /*1900*/  USHF.R.U32.HI UR18, URZ, 0x4, UR8 ;  /* 0x000000043f127899 */ /* 0x000fe20008011608 */
[----:B------:R-:W-:Y:S01]  /*1910*/  WARPGROUP.ARRIVE ;  /* 0x00000000000079c5 */ /* 0x000fe20000000000 */
[----:B------:R-:W-:Y:S01]  /*1920*/  ULOP3.LUT UR6, UR6, 0x200, URZ, 0xc0, !UPT ;  /* 0x0000020006067892 */ /* 0x000fe2000f8ec03f */
[----:B------:R-:W1:Y:S01]  /*1930*/  LDC R2, c[0x0][0x230] ;  /* 0x00008c00ff027b82 */ /* 0x000e620000000800 */
[----:B------:R-:W-:Y:S02]  /*1940*/  USGXT.U32 UR18, UR18, 0xe ;  /* 0x0000000e1212789a */ /* 0x000fe40008000000 */
[----:B------:R-:W-:Y:S01]  /*1950*/  ULEA.HI UR6, UR14, UR6, URZ, 0x1c ;  /* 0x000000060e067291 */ /* 0x000fe2000f8fe03f */
[----:B------:R-:W-:Y:S01]  /*1960*/  UMOV UR17, 0x40000040 ;  /* 0x4000004000117882 */ /* 0x000fe20000000000 */
[----:B------:R-:W-:-:S02]  /*1970*/  UMOV UR19, 0x40000040 ;  /* 0x4000004000137882 */ /* 0x000fc40000000000 */
[----:B------:R-:W-:Y:S01]  /*1980*/  ULOP3.LUT UR16, UR6, 0x3fff, URZ, 0xc0, !UPT ;  /* 0x00003fff06107892 */ /* 0x000fe2000f8ec03f */
[----:B------:R-:W-:Y:S02]  /*1990*/  UMOV UR7, URZ ;  /* 0x0000003f00077c82 */ /* 0x000fe40008000000 */
[----:B------:R-:W-:Y:S01]  /*19a0*/  UMOV UR6, URZ ;  /* 0x0000003f00067c82 */ /* 0x000fe20008000000 */
[----:B------:R-:W-:Y:S02]  /*19b0*/  UIADD3 UR11, UR11, 0x80, URZ ;  /* 0x000000800b0b7890 */ /* 0x000fe4000fffe03f */
[----:B------:R-:W-:-:S03]  /*19c0*/  UIADD3 UR5, UR5, 0x1, URZ ;  /* 0x0000000105057890 */ /* 0x000fc6000fffe03f */
[----:B------:R-:W-:Y:S01]  /*19d0*/  HGMMA.64x64x16.F32.BF16 R24, gdesc[UR16].tnspB, R24 ;  /* 0x40e00000101879f0 */ /* 0x000fe20008701818 */
[----:B------:R-:W-:Y:S02]  /*19e0*/  UIADD3 UR16, UP0, UR16, 0x2, URZ ;  /* 0x0000000210107890 */ /* 0x000fe4000ff1e03f */
[----:B------:R-:W-:Y:S02]  /*19f0*/  UIADD3 UR18, UP1, UR18, 0x80, URZ ;  /* 0x0000008012127890 */ /* 0x000fe4000ff3e03f */
[----:B------:R-:W-:Y:S02]  /*1a00*/  UIADD3.X UR17, UR6, 0x40000040, URZ, UP0, !UPT ;  /* 0x4000004006117890 */ /* 0x000fe400087fe43f */
[----:B------:R-:W-:Y:S01]  /*1a10*/  UIADD3.X UR19, UR7, 0x40000040, URZ, UP1, !UPT ;  /* 0x4000004007137890 */ /* 0x000fe20008ffe43f */
[----:B-1----:R-:W-:Y:S01]  /*1a20*/  ISETP.LE.AND P0, PT, R2, UR11, PT ;  /* 0x0000000b02007c0c */ /* 0x002fe2000bf03270 */
[----:B------:R-:W-:Y:S02]  /*1a30*/  UIADD3.64 UR32, UR16, 0x2, URZ ;  /* 0x0000000210207897 */ /* 0x000fe4000fffe03f */
[----:B------:R-:W-:-:S02]  /*1a40*/  UIADD3.64 UR34, UR18, 0x80, URZ ;  /* 0x0000008012227897 */ /* 0x000fc4000fffe03f */
[----:B------:R-:W-:-:S04]  /*1a50*/  UISETP.NE.U32.AND UP0, UPT, UR5, 0x4, UPT ;  /* 0x000000040500788c */ /* 0x000fc8000bf05070 */
[----:B------:R-:W-:Y:S02]  /*1a60*/  USEL UR6, URZ, 0x1, UP0 ;  /* 0x000000013f067887 */ /* 0x000fe40008000000 */
[----:B------:R-:W-:Y:S02]  /*1a70*/  USEL UR5, UR5, URZ, UP0 ;  /* 0x0000003f05057287 */ /* 0x000fe40008000000 */
[----:B------:R-:W-:Y:S01]  /*1a80*/  ULOP3.LUT UR4, UR4, UR6, URZ, 0x3c, !UPT ;  /* 0x0000000604047292 */ /* 0x000fe2000f8e3c3f */
[----:B------:R-:W-:Y:S04]  /*1a90*/  HGMMA.64x64x16.F32.BF16 R24, gdesc[UR16].tnspB, R24 ;  /* 0x40e00000101879f0 */ /* 0x000fe80008701818 */
[----:B------:R-:W-:Y:S01]  /*1aa0*/  HGMMA.64x64x16.F32.BF16 R24, gdesc[UR32].tnspB, R24 ;  /* 0x40e00000201879f0 */ /* 0x000fe20008701818 */
[----:B------:R-:W-:-:S02]  /*1ab0*/  UIADD3.64 UR32, UR16, 0x4, URZ ;  /* 0x0000000410207897 */ /* 0x000fc4000fffe03f */
[----:B------:R-:W-:-:S09]  /*1ac0*/  UIADD3.64 UR34, UR18, 0x100, URZ ;  /* 0x0000010012227897 */ /* 0x000fd2000fffe03f */
[----:B------:R-:W-:Y:S01]  /*1ad0*/  HGMMA.64x64x16.F32.BF16 R24, gdesc[UR32].tnspB, R24 ;  /* 0x40e00000201879f0 */ /* 0x000fe20008701818 */
[----:B------:R-:W-:Y:S02]  /*1ae0*/  UIADD3.64 UR32, UR16, 0x3fe, URZ ;  /* 0x000003fe10207897 */ /* 0x000fe4000fffe03f */
[----:B------:R-:W-:-:S09]  /*1af0*/  UIADD3.64 UR34, UR18, 0x180, URZ ;  /* 0x0000018012227897 */ /* 0x000fd2000fffe03f */
[----:B------:R-:W-:Y:S01]  /*1b00*/  HGMMA.64x64x16.F32.BF16 R24, gdesc[UR32].tnspB, R24 ;  /* 0x40e00000201879f0 */ /* 0x000fe20008701818 */
[----:B------:R-:W-:Y:S02]  /*1b10*/  UIADD3.64 UR32, UR16, 0x400, URZ ;  /* 0x0000040010207897 */ /* 0x000fe4000fffe03f */
[----:B------:R-:W-:-:S09]  /*1b20*/  UIADD3.64 UR34, UR18, 0x200, URZ ;  /* 0x0000020012227897 */ /* 0x000fd2000fffe03f */
[----:B------:R-:W-:Y:S01]  /*1b30*/  HGMMA.64x64x16.F32.BF16 R24, gdesc[UR32].tnspB, R24 ;  /* 0x40e00000201879f0 */ /* 0x000fe20008701818 */
[----:B------:R-:W-:Y:S02]  /*1b40*/  UIADD3.64 UR32, UR16, 0x402, URZ ;  /* 0x0000040210207897 */ /* 0x000fe4000fffe03f */
[----:B------:R-:W-:Y:S02]  /*1b50*/  UIADD3.64 UR34, UR18, 0x280, URZ ;  /* 0x0000028012227897 */ /* 0x000fe4000fffe03f */
[----:B------:R-:W-:Y:S02]  /*1b60*/  UIADD3.64 UR16, UR16, 0x404, URZ ;  /* 0x0000040410107897 */ /* 0x000fe4000fffe03f */
[----:B------:R-:W-:-:S05]  /*1b70*/  UIADD3.64 UR18, UR18, 0x300, URZ ;  /* 0x0000030012127897 */ /* 0x000fca000fffe03f */
[----:B------:R-:W-:Y:S04]  /*1b80*/  HGMMA.64x64x16.F32.BF16 R24, gdesc[UR32].tnspB, R24 ;  /* 0x40e00000201879f0 */ /* 0x000fe80008701818 */
[----:B------:R-:W-:Y:S01]  /*1b90*/  HGMMA.64x64x16.F32.BF16 R24, gdesc[UR16].tnspB, R24, gsb0 ;  /* 0x40e00000101879f0 */ /* 0x000fe20008001818 */
[----:B------:R-:W-:Y:S05]  /*1ba0*/  @!P0 BRA `(.L_x_49) ;  /* 0xfffffff800c08947 */ /* 0x000fea000383ffff */
.L_x_47:
[----:B------:R-:W-:Y:S02]  /*1bb0*/  WARPGROUP.DEPBAR.LE gsb0, 0x0 ;  /* 0x00008000000079c5 */ /* 0x000fe40000010000 */
[----:B----4-:R-:W-:Y:S01]  /*1bc0*/  BAR.SYNC.DEFER_BLOCKING 0x0 ;  /* 0x0000000000007b1d */ /* 0x010fe20000010000 */
[C---:B-1----:R-:W-:Y:S01]  /*1bd0*/  IMAD.SHL.U32 R2, R0.reuse, 0x80, RZ ;  /* 0x0000008000027824 */ /* 0x042fe200078e00ff */
[----:B------:R-:W-:Y:S01]  /*1be0*/  F2FP.BF16.F32.PACK_AB R24, R25, R24 ;  /* 0x000000181918723e */ /* 0x000fe200000010ff */
[----:B------:R-:W-:Y:S01]  /*1bf0*/  IMAD.SHL.U32 R3, R0, 0x40, RZ ;  /* 0x0000004000037824 */ /* 0x000fe200078e00ff */
[----:B------:R-:W-:Y:S02]  /*1c00*/  F2FP.BF16.F32.PACK_AB R25, R27, R26 ;  /* 0x0000001a1b19723e */ /* 0x000fe400000010ff */
[----:B------:R-:W-:Y:S02]  /*1c10*/  ELECT P0, URZ, PT ;  /* 0x00000000003f782f */ /* 0x000fe40003800000 */
[----:B------:R-:W-:Y:S01]  /*1c20*/  LOP3.LUT R2, R2, 0x780, RZ, 0xc0, !PT ;  /* 0x0000078002027812 */ /* 0x000fe200078ec0ff */
[----:B------:R-:W-:Y:S01]  /*1c30*/  UMOV UR13, UR10 ;  /* 0x0000000a000d7c82 */ /* 0x000fe20008000000 */
[----:B------:R-:W-:Y:S01]  /*1c40*/  F2FP.BF16.F32.PACK_AB R32, R33, R32 ;  /* 0x000000202120723e */ /* 0x000fe200000010ff */
[----:B------:R-:W-:Y:S01]  /*1c50*/  UMOV UR14, UR31 ;  /* 0x0000001f000e7c82 */ /* 0x000fe20008000000 */
[----:B-----5:R-:W-:Y:S01]  /*1c60*/  LOP3.LUT R4, R2, 0x3800, R3, 0xf8, !PT ;  /* 0x0000380002047812 */ /* 0x020fe200078ef803 */
[----:B------:R-:W-:Y:S01]  /*1c70*/  IMAD.SHL.U32 R2, R0, 0x10, RZ ;  /* 0x0000001000027824 */ /* 0x000fe200078e00ff */
[----:B------:R-:W-:-:S02]  /*1c80*/  F2FP.BF16.F32.PACK_AB R26, R29, R28 ;  /* 0x0000001c1d1a723e */ /* 0x000fc400000010ff */
[----:B------:R-:W-:Y:S02]  /*1c90*/  F2FP.BF16.F32.PACK_AB R27, R31, R30 ;  /* 0x0000001e1f1b723e */ /* 0x000fe400000010ff */
[----:B------:R-:W-:Y:S02]  /*1ca0*/  LOP3.LUT R3, R2, 0x70, RZ, 0xc0, !PT ;  /* 0x0000007002037812 */ /* 0x000fe400078ec0ff */
[----:B------:R-:W-:Y:S02]  /*1cb0*/  F2FP.BF16.F32.PACK_AB R33, R35, R34 ;  /* 0x000000222321723e */ /* 0x000fe400000010ff */
[----:B------:R-:W-:Y:S02]  /*1cc0*/  LOP3.LUT R3, R3, 0x10, R0, 0x78, !PT ;  /* 0x0000001003037812 */ /* 0x000fe400078e7800 */
[----:B------:R-:W-:Y:S01]  /*1cd0*/  F2FP.BF16.F32.PACK_AB R40, R41, R40 ;  /* 0x000000282928723e */ /* 0x000fe200000010ff */
[----:B------:R-:W1:Y:S02]  /*1ce0*/  @!P2 SYNCS.CCTL.IV [UR12+0x30000] ;  /* 0x03000000ff00a9b1 */ /* 0x000e64000800000c */
[----:B-1----:R-:W-:Y:S01]  /*1cf0*/  BAR.SYNC.DEFER_BLOCKING 0x0 ;  /* 0x0000000000007b1d */ /* 0x002fe20000010000 */
[----:B------:R-:W-:-:S02]  /*1d00*/  LOP3.LUT R3, R4, R3, RZ, 0xfc, !PT ;  /* 0x0000000304037212 */ /* 0x000fc400078efcff */
[----:B------:R-:W-:Y:S02]  /*1d10*/  F2FP.BF16.F32.PACK_AB R34, R37, R36 ;  /* 0x000000242522723e */ /* 0x000fe400000010ff */
[C---:B------:R-:W-:Y:S01]  /*1d20*/  LOP3.LUT R2, R3.reuse, 0x20, RZ, 0x3c, !PT ;  /* 0x0000002003027812 */ /* 0x040fe200078e3cff */
[C---:B------:R-:W-:Y:S01]  /*1d30*/  VIADD R0, R3.reuse, UR12 ;  /* 0x0000000c03007c36 */ /* 0x040fe20008000000 */
[C---:B------:R-:W-:Y:S02]  /*1d40*/  LOP3.LUT R4, R3.reuse, 0x40, RZ, 0x3c, !PT ;  /* 0x0000004003047812 */ /* 0x040fe400078e3cff */
[----:B------:R-:W-:Y:S01]  /*1d50*/  LOP3.LUT R3, R3, 0x60, RZ, 0x3c, !PT ;  /* 0x0000006003037812 */ /* 0x000fe200078e3cff */
[----:B------:R-:W-:Y:S01]  /*1d60*/  VIADD R2, R2, UR12 ;  /* 0x0000000c02027c36 */ /* 0x000fe20008000000 */
[----:B------:R-:W-:Y:S01]  /*1d70*/  F2FP.BF16.F32.PACK_AB R35, R39, R38 ;  /* 0x000000262723723e */ /* 0x000fe200000010ff */
[----:B------:R-:W-:Y:S01]  /*1d80*/  VIADD R4, R4, UR12 ;  /* 0x0000000c04047c36 */ /* 0x000fe20008000000 */
[----:B------:R-:W-:Y:S01]  /*1d90*/  F2FP.BF16.F32.PACK_AB R41, R43, R42 ;  /* 0x0000002a2b29723e */ /* 0x000fe200000010ff */
[----:B------:R-:W-:Y:S01]  /*1da0*/  VIADD R3, R3, UR12 ;  /* 0x0000000c03037c36 */ /* 0x000fe20008000000 */
[----:B------:R-:W-:-:S02]  /*1db0*/  F2FP.BF16.F32.PACK_AB R48, R49, R48 ;  /* 0x000000303130723e */ /* 0x000fc400000010ff */
[----:B------:R-:W-:Y:S02]  /*1dc0*/  F2FP.BF16.F32.PACK_AB R42, R45, R44 ;  /* 0x0000002c2d2a723e */ /* 0x000fe400000010ff */
[----:B------:R-:W-:Y:S02]  /*1dd0*/  F2FP.BF16.F32.PACK_AB R43, R47, R46 ;  /* 0x0000002e2f2b723e */ /* 0x000fe400000010ff */
[----:B------:R-:W-:Y:S02]  /*1de0*/  F2FP.BF16.F32.PACK_AB R49, R51, R50 ;  /* 0x000000323331723e */ /* 0x000fe400000010ff */
[----:B------:R-:W-:Y:S01]  /*1df0*/  F2FP.BF16.F32.PACK_AB R50, R53, R52 ;  /* 0x000000343532723e */ /* 0x000fe200000010ff */
[----:B------:R-:W1:Y:S02]  /*1e00*/  @!P2 SYNCS.CCTL.IV [UR12+0x30008] ;  /* 0x03000800ff00a9b1 */ /* 0x000e64000800000c */
[----:B-1----:R-:W-:Y:S01]  /*1e10*/  BAR.SYNC.DEFER_BLOCKING 0x0 ;  /* 0x0000000000007b1d */ /* 0x002fe20000010000 */
[----:B------:R-:W-:-:S02]  /*1e20*/  F2FP.BF16.F32.PACK_AB R51, R55, R54 ;  /* 0x000000363733723e */ /* 0x000fc400000010ff */
[----:B------:R-:W-:-:S13]  /*1e30*/  ISETP.LT.U32.AND P0, PT, R6, 0x20, P0 ;  /* 0x000000200600780c */ /* 0x000fda0000701070 */
[----:B------:R-:W-:Y:S01]  /*1e40*/  VOTEU.ANY UP0, P0 ;  /* 0x00000000003f7886 */ /* 0x000fe20000000100 */
[----:B------:R-:W-:-:S04]  /*1e50*/  VOTEU.ANY UP1, P0 ;  /* 0x00000000003f7886 */ /* 0x000fc80000020100 */
[----:B--2---:R-:W-:Y:S01]  /*1e60*/  @UP0 UMOV UR6, UR24 ;  /* 0x0000001800060c82 */ /* 0x004fe20008000000 */
[----:B------:R-:W-:Y:S01]  /*1e70*/  @UP0 UMOV UR7, UR25 ;  /* 0x0000001900070c82 */ /* 0x000fe20008000000 */
[----:B------:R-:W1:Y:S02]  /*1e80*/  @!P2 SYNCS.CCTL.IV [UR12+0x30010] ;  /* 0x03001000ff00a9b1 */ /* 0x000e64000800000c */
[----:B-1----:R-:W-:Y:S06]  /*1e90*/  BAR.SYNC.DEFER_BLOCKING 0x0 ;  /* 0x0000000000007b1d */ /* 0x002fec0000010000 */
[----:B------:R-:W1:Y:S02]  /*1ea0*/  @!P2 SYNCS.CCTL.IV [UR12+0x30018] ;  /* 0x03001800ff00a9b1 */ /* 0x000e64000800000c */
[----:B-1----:R-:W-:Y:S04]  /*1eb0*/  STSM.16.M88.4 [R0], R24 ;  /* 0x0000001800007844 */ /* 0x002fe80000000200 */
[----:B------:R-:W-:Y:S04]  /*1ec0*/  STSM.16.M88.4 [R2], R32 ;  /* 0x0000002002007844 */ /* 0x000fe80000000200 */
[----:B------:R-:W-:Y:S04]  /*1ed0*/  STSM.16.M88.4 [R4], R40 ;  /* 0x0000002804007844 */ /* 0x000fe80000000200 */
[----:B------:R-:W-:Y:S01]  /*1ee0*/  STSM.16.M88.4 [R3], R48 ;  /* 0x0000003003007844 */ /* 0x000fe20000000200 */
[----:B------:R1:W-:Y:S06]  /*1ef0*/  MEMBAR.ALL.CTA ;  /* 0x0000000000007992 */ /* 0x0003ec0000008000 */
[----:B-1----:R-:W1:Y:S02]  /*1f00*/  FENCE.VIEW.ASYNC.S ;  /* 0x00000000000073c6 */ /* 0x002e640000000000 */
[----:B-1----:R-:W-:Y:S06]  /*1f10*/  BAR.SYNC.DEFER_BLOCKING 0x0 ;  /* 0x0000000000007b1d */ /* 0x002fec0000010000 */
[----:B------:R1:W-:Y:S01]  /*1f20*/  @UP1 UTMASTG.2D [UR12], [UR6] ;  /* 0x0000000c060013b5 */ /* 0x0003e20008008000 */
[----:B------:R0:W-:Y:S01]  /*1f30*/  UTMACMDFLUSH ;  /* 0x00000000000079b7 */ /* 0x0001e20000000000 */
[----:B------:R-:W-:-:S04]  /*1f40*/  DEPBAR.LE SB0, 0x0 ;  /* 0x000080000000791a */ /* 0x000fc80000000000 */
[----:B------:R-:W-:Y:S06]  /*1f50*/  BAR.SYNC.DEFER_BLOCKING 0x0 ;  /* 0x0000000000007b1d */ /* 0x000fec0000010000 */
[----:B-1----:R-:W-:Y:S05]  /*1f60*/  EXIT ;  /* 0x000000000000794d */ /* 0x002fea0003800000 */
.L_x_48:
[----:B------:R-:W1:Y:S02]  /*1f70*/  SYNCS.PHASECHK.TRANS64.TRYWAIT P0, [UR18+0x30000], R2 ;  /* 0x03000002ff0075a7 */ /* 0x000e640008000152 */
[----:B-1----:R-:W-:Y:S05]  /*1f80*/  @!P0 BRA `(.L_x_48) ;  /* 0xfffffffc00f88947 */ /* 0x002fea000383ffff */
[----:B------:R-:W-:Y:S05]  /*1f90*/  BRA `(.L_x_50) ;  /* 0xfffffff800507947 */ /* 0x000fea000383ffff */
.L_x_51:
[----:B------:R-:W-:-:S00]  /*1fa0*/  BRA `(.L_x_51) ;  /* 0xfffffffc00fc7947 */ /* 0x000fc0000383ffff */
[----:B------:R-:W-:-:S00]  /*1fb0*/  NOP ;  /* 0x0000000000007918 */ /* 0x000fc00000000000 */
        /* <DEDUP_REMOVED lines=12> */
.L_x_52:


//--------------------- .nv.shared.gluon_wgmma    --------------------------
	.section	.nv.shared.gluon_wgmma,"aw",@nobits
	.sectionflags	@""
	.align	16
	.zero		1024


//--------------------- .nv.shared.reserved.0     --------------------------
	.section	.nv.shared.reserved.0,"aw",@nobits
	.weak		__nv_reservedSMEM_offset_0_alias
	.size		__nv_reservedSMEM_offset_0_alias, 0, 0
	.other		__nv_reservedSMEM_offset_0_alias,@"STO_CUDA_RESERVED_SHARED STV_DEFAULT"
__nv_reservedSMEM_offset_0_alias:
	.zero		0


//--------------------- .nv.constant0.gluon_wgmma --------------------------
	.section	.nv.constant0.gluon_wgmma,"a",@progbits
	.sectionflags	@""
	.align	4
.nv.constant0.gluon_wgmma:
	.zero		608


//--------------------- SYMBOLS --------------------------

	.type		.nv.reservedSmem.offset0,@object
	.size		.nv.reservedSmem.offset0,0x4
